	.target	sm_100a

	.elftype	@"ET_EXEC"


//--------------------- .note.nv.tkinfo           --------------------------
	.section	.note.nv.tkinfo,"",@"SHT_NOTE"
	.sectionflags	@"SHF_NOTE_NV_TKINFO"
	.tkinfo
        /*0018*/ 	.word	0x00000002
        /*0030*/ 	.string	""
        /*0030*/ 	.string	"ptxas"
        /*0030*/ 	.string	"Cuda compilation tools, release 13.0, V13.0.88"
        /*0030*/ 	.string	"Build cuda_13.0.r13.0/compiler.36424714_0"
        /*0030*/ 	.string	"-arch sm_100a -m 64 "



//--------------------- .note.nv.cuinfo           --------------------------
	.section	.note.nv.cuinfo,"",@"SHT_NOTE"
	.sectionflags	@"SHF_NOTE_NV_CUINFO"
        /*0018*/ 	.short	0x0002
        /*001a*/ 	.short	0x0064
        /*001c*/ 	.short	0x0082
	.zero		2


//--------------------- .nv.info                  --------------------------
	.section	.nv.info,"",@"SHT_CUDA_INFO"
	.align	4


	//----- nvinfo : EIATTR_REGCOUNT
	.align		4
        /*0000*/ 	.byte	0x04, 0x2f
        /*0002*/ 	.short	(.L_19 - .L_18)
	.align		4
.L_18:
        /*0004*/ 	.word	index@(_ZN7cutlass13device_kernelINS_4gemm6kernel13GemmUniversalIN4cute5tupleIJiiiiEEENS1_10collective13CollectiveMmaINS1_35MainloopSm100TmaUmmaWarpSpecializedILi4ELi2ELi4ENS5_IJNS4_1CILi2EEENSA_ILi1EEESC_EEEEENS5_IJNSA_ILi256EEENSA_ILi64EEESG_EEENS_10bfloat16_tENS5_IJlSC_lEEESI_SJ_NS4_8TiledMMAINS4_8MMA_AtomIJNS4_26SM100_MMA_F16BF16_2x1SM_SSISI_SI_fLi256ELi64ELNS4_4UMMA5MajorE0ELSO_0ELNSN_7ScaleInE0ELSP_0EEEEEENS4_6LayoutINS5_IJSC_SC_SC_EEENS5_IJNSA_ILi0EEESU_SU_EEEEENS5_IJNS4_10UnderscoreESX_SX_EEEEENS4_18SM100_TMA_2SM_LOADENS4_14ComposedLayoutINS4_7SwizzleILi3ELi4ELi3EEENS4_18smem_ptr_flag_bitsILi16EEENSS_INS5_IJNSA_ILi8EEESG_EEENS5_IJSG_SC_EEEEEEEvNS4_8identityES10_S1A_vS1B_EENS_8epilogue10collective18CollectiveEpilogueINS1D_23Sm100TmaWarpSpecializedILi3ELi2ELi32ELb1ELb0EEEJNS5_IJNSA_ILi128EEESG_SG_EEENS5_IJNSS_IS1I_SC_EENSS_INSA_ILi32EEESC_EEEEESI_SJ_SI_SJ_NS1D_6fusion15FusionCallbacksIS1H_NS1O_17LinearCombinationISI_fSI_fLNS_15FloatRoundStyleE2EEES1J_S1N_JEEENS4_5SM1004TMEM4LOAD26SM100_TMEM_LOAD_32dp32b32xENS4_13SM90_TMA_LOADENS11_INS12_ILi2ELi4ELi3EEES15_NSS_INS5_IJS16_S1L_EEENS5_IJS1L_SC_EEEEEEENS4_39AutoVectorizingCopyWithAssumedAlignmentILi128EEENS4_14SM90_TMA_STOREES23_S25_S25_EEEvvEEEEvNT_6ParamsE)
        /*0008*/ 	.word	0x00000072


	//----- nvinfo : EIATTR_FRAME_SIZE
	.align		4
.L_19:
        /*000c*/ 	.byte	0x04, 0x11
        /*000e*/ 	.short	(.L_21 - .L_20)
	.align		4
.L_20:
        /*0010*/ 	.word	index@($__internal_2_$__cuda_sm10x_tcgen05_guardrail_trap_unallocated_columns_being_dealloced)
        /*0014*/ 	.word	0x00000000


	//----- nvinfo : EIATTR_FRAME_SIZE
	.align		4
.L_21:
        /*0018*/ 	.byte	0x04, 0x11
        /*001a*/ 	.short	(.L_23 - .L_22)
	.align		4
.L_22:
        /*001c*/ 	.word	index@($__internal_1_$__cuda_sm10x_tcgen05_guardrail_trap_phase_invalid_during_alloc)
        /*0020*/ 	.word	0x00000000


	//----- nvinfo : EIATTR_FRAME_SIZE
	.align		4
.L_23:
        /*0024*/ 	.byte	0x04, 0x11
        /*0026*/ 	.short	(.L_25 - .L_24)
	.align		4
.L_24:
        /*0028*/ 	.word	index@($__internal_0_$__cuda_sm10x_tcgen05_guardrail_trap_col_being_dealloced_not_returned_by_alloc)
        /*002c*/ 	.word	0x00000000


	//----- nvinfo : EIATTR_FRAME_SIZE
	.align		4
.L_25:
        /*0030*/ 	.byte	0x04, 0x11
        /*0032*/ 	.short	(.L_27 - .L_26)
	.align		4
.L_26:
        /*0034*/ 	.word	index@(_ZN7cutlass13device_kernelINS_4gemm6kernel13GemmUniversalIN4cute5tupleIJiiiiEEENS1_10collective13CollectiveMmaINS1_35MainloopSm100TmaUmmaWarpSpecializedILi4ELi2ELi4ENS5_IJNS4_1CILi2EEENSA_ILi1EEESC_EEEEENS5_IJNSA_ILi256EEENSA_ILi64EEESG_EEENS_10bfloat16_tENS5_IJlSC_lEEESI_SJ_NS4_8TiledMMAINS4_8MMA_AtomIJNS4_26SM100_MMA_F16BF16_2x1SM_SSISI_SI_fLi256ELi64ELNS4_4UMMA5MajorE0ELSO_0ELNSN_7ScaleInE0ELSP_0EEEEEENS4_6LayoutINS5_IJSC_SC_SC_EEENS5_IJNSA_ILi0EEESU_SU_EEEEENS5_IJNS4_10UnderscoreESX_SX_EEEEENS4_18SM100_TMA_2SM_LOADENS4_14ComposedLayoutINS4_7SwizzleILi3ELi4ELi3EEENS4_18smem_ptr_flag_bitsILi16EEENSS_INS5_IJNSA_ILi8EEESG_EEENS5_IJSG_SC_EEEEEEEvNS4_8identityES10_S1A_vS1B_EENS_8epilogue10collective18CollectiveEpilogueINS1D_23Sm100TmaWarpSpecializedILi3ELi2ELi32ELb1ELb0EEEJNS5_IJNSA_ILi128EEESG_SG_EEENS5_IJNSS_IS1I_SC_EENSS_INSA_ILi32EEESC_EEEEESI_SJ_SI_SJ_NS1D_6fusion15FusionCallbacksIS1H_NS1O_17LinearCombinationISI_fSI_fLNS_15FloatRoundStyleE2EEES1J_S1N_JEEENS4_5SM1004TMEM4LOAD26SM100_TMEM_LOAD_32dp32b32xENS4_13SM90_TMA_LOADENS11_INS12_ILi2ELi4ELi3EEES15_NSS_INS5_IJS16_S1L_EEENS5_IJS1L_SC_EEEEEEENS4_39AutoVectorizingCopyWithAssumedAlignmentILi128EEENS4_14SM90_TMA_STOREES23_S25_S25_EEEvvEEEEvNT_6ParamsE)
        /*0038*/ 	.word	0x00000000


	//----- nvinfo : EIATTR_MIN_STACK_SIZE
	.align		4
.L_27:
        /*003c*/ 	.byte	0x04, 0x12
        /*003e*/ 	.short	(.L_29 - .L_28)
	.align		4
.L_28:
        /*0040*/ 	.word	index@(_ZN7cutlass13device_kernelINS_4gemm6kernel13GemmUniversalIN4cute5tupleIJiiiiEEENS1_10collective13CollectiveMmaINS1_35MainloopSm100TmaUmmaWarpSpecializedILi4ELi2ELi4ENS5_IJNS4_1CILi2EEENSA_ILi1EEESC_EEEEENS5_IJNSA_ILi256EEENSA_ILi64EEESG_EEENS_10bfloat16_tENS5_IJlSC_lEEESI_SJ_NS4_8TiledMMAINS4_8MMA_AtomIJNS4_26SM100_MMA_F16BF16_2x1SM_SSISI_SI_fLi256ELi64ELNS4_4UMMA5MajorE0ELSO_0ELNSN_7ScaleInE0ELSP_0EEEEEENS4_6LayoutINS5_IJSC_SC_SC_EEENS5_IJNSA_ILi0EEESU_SU_EEEEENS5_IJNS4_10UnderscoreESX_SX_EEEEENS4_18SM100_TMA_2SM_LOADENS4_14ComposedLayoutINS4_7SwizzleILi3ELi4ELi3EEENS4_18smem_ptr_flag_bitsILi16EEENSS_INS5_IJNSA_ILi8EEESG_EEENS5_IJSG_SC_EEEEEEEvNS4_8identityES10_S1A_vS1B_EENS_8epilogue10collective18CollectiveEpilogueINS1D_23Sm100TmaWarpSpecializedILi3ELi2ELi32ELb1ELb0EEEJNS5_IJNSA_ILi128EEESG_SG_EEENS5_IJNSS_IS1I_SC_EENSS_INSA_ILi32EEESC_EEEEESI_SJ_SI_SJ_NS1D_6fusion15FusionCallbacksIS1H_NS1O_17LinearCombinationISI_fSI_fLNS_15FloatRoundStyleE2EEES1J_S1N_JEEENS4_5SM1004TMEM4LOAD26SM100_TMEM_LOAD_32dp32b32xENS4_13SM90_TMA_LOADENS11_INS12_ILi2ELi4ELi3EEES15_NSS_INS5_IJS16_S1L_EEENS5_IJS1L_SC_EEEEEEENS4_39AutoVectorizingCopyWithAssumedAlignmentILi128EEENS4_14SM90_TMA_STOREES23_S25_S25_EEEvvEEEEvNT_6ParamsE)
        /*0044*/ 	.word	0x00000000
.L_29:


//--------------------- .nv.compat                --------------------------
	.section	.nv.compat,"",@"SHT_CUDA_COMPAT_INFO"
	.align	4
        /*0000*/ 	.byte	0x02, 0x09, 0x01, 0x00, 0x02, 0x02, 0x02, 0x00, 0x02, 0x05, 0x05, 0x00, 0x03, 0x07, 0x01, 0x01
        /*0010*/ 	.byte	0x02, 0x03, 0x01, 0x00, 0x02, 0x06, 0x01, 0x00, 0x04, 0x0b, 0x08, 0x00, 0x09, 0x00, 0x00, 0x00
        /*0020*/ 	.byte	0x00, 0x00, 0x00, 0x00


//--------------------- .nv.info._ZN7cutlass13device_kernelINS_4gemm6kernel13GemmUniversalIN4cute5tupleIJiiiiEEENS1_10collective13CollectiveMmaINS1_35MainloopSm100TmaUmmaWarpSpecializedILi4ELi2ELi4ENS5_IJNS4_1CILi2EEENSA_ILi1EEESC_EEEEENS5_IJNSA_ILi256EEENSA_ILi64EEESG_EEENS_10bfloat16_tENS5_IJlSC_lEEESI_SJ_NS4_8TiledMMAINS4_8MMA_AtomIJNS4_26SM100_MMA_F16BF16_2x1SM_SSISI_SI_fLi256ELi64ELNS4_4UMMA5MajorE0ELSO_0ELNSN_7ScaleInE0ELSP_0EEEEEENS4_6LayoutINS5_IJSC_SC_SC_EEENS5_IJNSA_ILi0EEESU_SU_EEEEENS5_IJNS4_10UnderscoreESX_SX_EEEEENS4_18SM100_TMA_2SM_LOADENS4_14ComposedLayoutINS4_7SwizzleILi3ELi4ELi3EEENS4_18smem_ptr_flag_bitsILi16EEENSS_INS5_IJNSA_ILi8EEESG_EEENS5_IJSG_SC_EEEEEEEvNS4_8identityES10_S1A_vS1B_EENS_8epilogue10collective18CollectiveEpilogueINS1D_23Sm100TmaWarpSpecializedILi3ELi2ELi32ELb1ELb0EEEJNS5_IJNSA_ILi128EEESG_SG_EEENS5_IJNSS_IS1I_SC_EENSS_INSA_ILi32EEESC_EEEEESI_SJ_SI_SJ_NS1D_6fusion15FusionCallbacksIS1H_NS1O_17LinearCombinationISI_fSI_fLNS_15FloatRoundStyleE2EEES1J_S1N_JEEENS4_5SM1004TMEM4LOAD26SM100_TMEM_LOAD_32dp32b32xENS4_13SM90_TMA_LOADENS11_INS12_ILi2ELi4ELi3EEES15_NSS_INS5_IJS16_S1L_EEENS5_IJS1L_SC_EEEEEEENS4_39AutoVectorizingCopyWithAssumedAlignmentILi128EEENS4_14SM90_TMA_STOREES23_S25_S25_EEEvvEEEEvNT_6ParamsE --------------------------
	.section	.nv.info._ZN7cutlass13device_kernelINS_4gemm6kernel13GemmUniversalIN4cute5tupleIJiiiiEEENS1_10collective13CollectiveMmaINS1_35MainloopSm100TmaUmmaWarpSpecializedILi4ELi2ELi4ENS5_IJNS4_1CILi2EEENSA_ILi1EEESC_EEEEENS5_IJNSA_ILi256EEENSA_ILi64EEESG_EEENS_10bfloat16_tENS5_IJlSC_lEEESI_SJ_NS4_8TiledMMAINS4_8MMA_AtomIJNS4_26SM100_MMA_F16BF16_2x1SM_SSISI_SI_fLi256ELi64ELNS4_4UMMA5MajorE0ELSO_0ELNSN_7ScaleInE0ELSP_0EEEEEENS4_6LayoutINS5_IJSC_SC_SC_EEENS5_IJNSA_ILi0EEESU_SU_EEEEENS5_IJNS4_10UnderscoreESX_SX_EEEEENS4_18SM100_TMA_2SM_LOADENS4_14ComposedLayoutINS4_7SwizzleILi3ELi4ELi3EEENS4_18smem_ptr_flag_bitsILi16EEENSS_INS5_IJNSA_ILi8EEESG_EEENS5_IJSG_SC_EEEEEEEvNS4_8identityES10_S1A_vS1B_EENS_8epilogue10collective18CollectiveEpilogueINS1D_23Sm100TmaWarpSpecializedILi3ELi2ELi32ELb1ELb0EEEJNS5_IJNSA_ILi128EEESG_SG_EEENS5_IJNSS_IS1I_SC_EENSS_INSA_ILi32EEESC_EEEEESI_SJ_SI_SJ_NS1D_6fusion15FusionCallbacksIS1H_NS1O_17LinearCombinationISI_fSI_fLNS_15FloatRoundStyleE2EEES1J_S1N_JEEENS4_5SM1004TMEM4LOAD26SM100_TMEM_LOAD_32dp32b32xENS4_13SM90_TMA_LOADENS11_INS12_ILi2ELi4ELi3EEES15_NSS_INS5_IJS16_S1L_EEENS5_IJS1L_SC_EEEEEEENS4_39AutoVectorizingCopyWithAssumedAlignmentILi128EEENS4_14SM90_TMA_STOREES23_S25_S25_EEEvvEEEEvNT_6ParamsE,"",@"SHT_CUDA_INFO"
	.sectionflags	@""
	.align	4


	//----- nvinfo : EIATTR_CUDA_API_VERSION
	.align		4
        /*0000*/ 	.byte	0x04, 0x37
        /*0002*/ 	.short	(.L_31 - .L_30)
.L_30:
        /*0004*/ 	.word	0x00000082


	//----- nvinfo : EIATTR_KPARAM_INFO
	.align		4
.L_31:
        /*0008*/ 	.byte	0x04, 0x17
        /*000a*/ 	.short	(.L_33 - .L_32)
.L_32:
        /*000c*/ 	.word	0x00000000
        /*0010*/ 	.short	0x0000
        /*0012*/ 	.short	0x0000
        /*0014*/ 	.byte	0x00, 0xf0, 0x01, 0x20


	//----- nvinfo : EIATTR_AT_ENTRY_FRAGMENTS
	.align		4
.L_33:
        /*0018*/ 	.byte	0x04, 0x4f
        /*001a*/ 	.short	(.L_35 - .L_34)


	//   ....[0]....
.L_34:
        /*001c*/ 	.word	0x00000007


	//----- nvinfo : EIATTR_RESERVED_SMEM_USED
	.align		4
.L_35:
        /*0020*/ 	.byte	0x01, 0x41
	.zero		2


	//----- nvinfo : EIATTR_SPARSE_MMA_MASK
	.align		4
        /*0024*/ 	.byte	0x03, 0x50
        /*0026*/ 	.short	0x0000


	//----- nvinfo : EIATTR_TCGEN05_2CTA_USED
	.align		4
        /*0028*/ 	.byte	0x01, 0x52
	.zero		2


	//----- nvinfo : EIATTR_MAXREG_COUNT
	.align		4
        /*002c*/ 	.byte	0x03, 0x1b
        /*002e*/ 	.short	0x00ff


	//----- nvinfo : EIATTR_NUM_BARRIERS
	.align		4
        /*0030*/ 	.byte	0x02, 0x4c
        /*0032*/ 	.byte	0x07
	.zero		1


	//----- nvinfo : EIATTR_EXTERNS
	.align		4
        /*0034*/ 	.byte	0x04, 0x0f
        /*0036*/ 	.short	(.L_37 - .L_36)


	//   ....[0]....
	.align		4
.L_36:
        /*0038*/ 	.word	index@(__assertfail)


	//----- nvinfo : EIATTR_MERCURY_ISA_VERSION
	.align		4
.L_37:
        /*003c*/ 	.byte	0x03, 0x5f
        /*003e*/ 	.short	0x0101


	//----- nvinfo : EIATTR_INT_WARP_WIDE_INSTR_OFFSETS
	.align		4
        /*0040*/ 	.byte	0x04, 0x31
        /*0042*/ 	.short	(.L_39 - .L_38)


	//   ....[0]....
.L_38:
        /*0044*/ 	.word	0x00000cf0


	//   ....[1]....
        /*0048*/ 	.word	0x00000d90


	//   ....[2]....
        /*004c*/ 	.word	0x000020f0


	//   ....[3]....
        /*0050*/ 	.word	0x00003fc0


	//   ....[4]....
        /*0054*/ 	.word	0x00003ff0


	//   ....[5]....
        /*0058*/ 	.word	0x00004040


	//   ....[6]....
        /*005c*/ 	.word	0x00004930


	//   ....[7]....
        /*0060*/ 	.word	0x00004950


	//   ....[8]....
        /*0064*/ 	.word	0x00004c20


	//   ....[9]....
        /*0068*/ 	.word	0x00004d50


	//----- nvinfo : EIATTR_COOP_GROUP_MASK_REGIDS
	.align		4
.L_39:
        /*006c*/ 	.byte	0x04, 0x29
        /*006e*/ 	.short	(.L_41 - .L_40)


	//   ....[0]....
.L_40:
        /*0070*/ 	.word	0xffffffff


	//   ....[1]....
        /*0074*/ 	.word	0xffffffff


	//   ....[2]....
        /*0078*/ 	.word	0xffffffff


	//   ....[3]....
        /*007c*/ 	.word	0xffffffff


	//   ....[4]....
        /*0080*/ 	.word	0xffffffff


	//   ....[5]....
        /*0084*/ 	.word	0xffffffff


	//   ....[6]....
        /*0088*/ 	.word	0xffffffff


	//   ....[7]....
        /*008c*/ 	.word	0xffffffff


	//   ....[8]....
        /*0090*/ 	.word	0xffffffff


	//   ....[9]....
        /*0094*/ 	.word	0xffffffff


	//   ....[10]....
        /*0098*/ 	.word	0xffffffff


	//   ....[11]....
        /*009c*/ 	.word	0xffffffff


	//   ....[12]....
        /*00a0*/ 	.word	0xffffffff


	//   ....[13]....
        /*00a4*/ 	.word	0xffffffff


	//----- nvinfo : EIATTR_COOP_GROUP_INSTR_OFFSETS
	.align		4
.L_41:
        /*00a8*/ 	.byte	0x04, 0x28
        /*00aa*/ 	.short	(.L_43 - .L_42)


	//   ....[0]....
.L_42:
        /*00ac*/ 	.word	0x000000c0


	//   ....[1]....
        /*00b0*/ 	.word	0x00000500


	//   ....[2]....
        /*00b4*/ 	.word	0x00000680


	//   ....[3]....
        /*00b8*/ 	.word	0x000007f0


	//   ....[4]....
        /*00bc*/ 	.word	0x000008e0


	//   ....[5]....
        /*00c0*/ 	.word	0x00000a40


	//   ....[6]....
        /*00c4*/ 	.word	0x00000bd0


	//   ....[7]....
        /*00c8*/ 	.word	0x00000e10


	//   ....[8]....
        /*00cc*/ 	.word	0x00001fd0


	//   ....[9]....
        /*00d0*/ 	.word	0x00002db0


	//   ....[10]....
        /*00d4*/ 	.word	0x00003280


	//   ....[11]....
        /*00d8*/ 	.word	0x000032b0


	//   ....[12]....
        /*00dc*/ 	.word	0x00003ed0


	//   ....[13]....
        /*00e0*/ 	.word	0x000040e0


	//----- nvinfo : EIATTR_VRC_CTA_INIT_COUNT
	.align		4
.L_43:
        /*00e4*/ 	.byte	0x02, 0x4a
        /*00e6*/ 	.byte	0x80
	.zero		1


	//----- nvinfo : EIATTR_SYSCALL_OFFSETS
	.align		4
        /*00e8*/ 	.byte	0x04, 0x46
        /*00ea*/ 	.short	(.L_45 - .L_44)


	//   ....[0]....
.L_44:
        /*00ec*/ 	.word	0x00005900


	//   ....[1]....
        /*00f0*/ 	.word	0x000059f0


	//   ....[2]....
        /*00f4*/ 	.word	0x00006230


	//   ....[3]....
        /*00f8*/ 	.word	0x00006ee0


	//----- nvinfo : EIATTR_MBARRIER_INSTR_OFFSETS
	.align		4
.L_45:
        /*00fc*/ 	.byte	0x04, 0x39
        /*00fe*/ 	.short	(.L_47 - .L_46)


	//   ....[0]....
.L_46:
        /*0100*/ 	.word	0x000005f0
        /*0104*/ 	.word	0x000000ff
        /*0108*/ 	.word	0x00000000
        /*010c*/ 	.short	0x0100
        /*010e*/ 	.byte	0x08
	.zero		1


	//   ....[1]....
        /*0110*/ 	.word	0x00000600
        /*0114*/ 	.word	0x000000ff
        /*0118*/ 	.word	0x00000020
        /*011c*/ 	.short	0x0100
        /*011e*/ 	.byte	0x08
	.zero		1


	//   ....[2]....
        /*0120*/ 	.word	0x00000610
        /*0124*/ 	.word	0x000000ff
        /*0128*/ 	.word	0x00000008
        /*012c*/ 	.short	0x0100
        /*012e*/ 	.byte	0x08
	.zero		1


	//   ....[3]....
        /*0130*/ 	.word	0x00000620
        /*0134*/ 	.word	0x000000ff
        /*0138*/ 	.word	0x00000028
        /*013c*/ 	.short	0x0100
        /*013e*/ 	.byte	0x08
	.zero		1


	//   ....[4]....
        /*0140*/ 	.word	0x00000630
        /*0144*/ 	.word	0x000000ff
        /*0148*/ 	.word	0x00000010
        /*014c*/ 	.short	0x0100
        /*014e*/ 	.byte	0x08
	.zero		1


	//   ....[5]....
        /*0150*/ 	.word	0x00000640
        /*0154*/ 	.word	0x000000ff
        /*0158*/ 	.word	0x00000030
        /*015c*/ 	.short	0x0100
        /*015e*/ 	.byte	0x08
	.zero		1


	//   ....[6]....
        /*0160*/ 	.word	0x00000650
        /*0164*/ 	.word	0x000000ff
        /*0168*/ 	.word	0x00000018
        /*016c*/ 	.short	0x0100
        /*016e*/ 	.byte	0x08
	.zero		1


	//   ....[7]....
        /*0170*/ 	.word	0x00000660
        /*0174*/ 	.word	0x000000ff
        /*0178*/ 	.word	0x00000038
        /*017c*/ 	.short	0x0100
        /*017e*/ 	.byte	0x08
	.zero		1


	//   ....[8]....
        /*0180*/ 	.word	0x00000780
        /*0184*/ 	.word	0x000000ff
        /*0188*/ 	.word	0x00000040
        /*018c*/ 	.short	0x0100
        /*018e*/ 	.byte	0x09
	.zero		1


	//   ....[9]....
        /*0190*/ 	.word	0x00000790
        /*0194*/ 	.word	0x000000ff
        /*0198*/ 	.word	0x00000058
        /*019c*/ 	.short	0x0100
        /*019e*/ 	.byte	0x09
	.zero		1


	//   ....[10]....
        /*01a0*/ 	.word	0x000007a0
        /*01a4*/ 	.word	0x000000ff
        /*01a8*/ 	.word	0x00000048
        /*01ac*/ 	.short	0x0100
        /*01ae*/ 	.byte	0x09
	.zero		1


	//   ....[11]....
        /*01b0*/ 	.word	0x000007b0
        /*01b4*/ 	.word	0x000000ff
        /*01b8*/ 	.word	0x00000060
        /*01bc*/ 	.short	0x0100
        /*01be*/ 	.byte	0x09
	.zero		1


	//   ....[12]....
        /*01c0*/ 	.word	0x000007c0
        /*01c4*/ 	.word	0x000000ff
        /*01c8*/ 	.word	0x00000050
        /*01cc*/ 	.short	0x0100
        /*01ce*/ 	.byte	0x09
	.zero		1


	//   ....[13]....
        /*01d0*/ 	.word	0x000007d0
        /*01d4*/ 	.word	0x000000ff
        /*01d8*/ 	.word	0x00000068
        /*01dc*/ 	.short	0x0100
        /*01de*/ 	.byte	0x09
	.zero		1


	//   ....[14]....
        /*01e0*/ 	.word	0x000008b0
        /*01e4*/ 	.word	0x000000ff
        /*01e8*/ 	.word	0x00000070
        /*01ec*/ 	.short	0x0100
        /*01ee*/ 	.byte	0x08
	.zero		1


	//   ....[15]....
        /*01f0*/ 	.word	0x000008c0
        /*01f4*/ 	.word	0x000000ff
        /*01f8*/ 	.word	0x00000078
        /*01fc*/ 	.short	0x0100
        /*01fe*/ 	.byte	0x08
	.zero		1


	//   ....[16]....
        /*0200*/ 	.word	0x000009f0
        /*0204*/ 	.word	0x000000ff
        /*0208*/ 	.word	0x00000080
        /*020c*/ 	.short	0x0100
        /*020e*/ 	.byte	0x08
	.zero		1


	//   ....[17]....
        /*0210*/ 	.word	0x00000a00
        /*0214*/ 	.word	0x000000ff
        /*0218*/ 	.word	0x00000090
        /*021c*/ 	.short	0x0100
        /*021e*/ 	.byte	0x08
	.zero		1


	//   ....[18]....
        /*0220*/ 	.word	0x00000a10
        /*0224*/ 	.word	0x000000ff
        /*0228*/ 	.word	0x00000088
        /*022c*/ 	.short	0x0100
        /*022e*/ 	.byte	0x08
	.zero		1


	//   ....[19]....
        /*0230*/ 	.word	0x00000a20
        /*0234*/ 	.word	0x000000ff
        /*0238*/ 	.word	0x00000098
        /*023c*/ 	.short	0x0100
        /*023e*/ 	.byte	0x08
	.zero		1


	//   ....[20]....
        /*0240*/ 	.word	0x00000b40
        /*0244*/ 	.word	0x000000ff
        /*0248*/ 	.word	0x000000a0
        /*024c*/ 	.short	0x0100
        /*024e*/ 	.byte	0x09
	.zero		1


	//   ....[21]....
        /*0250*/ 	.word	0x00000b50
        /*0254*/ 	.word	0x000000ff
        /*0258*/ 	.word	0x000000c0
        /*025c*/ 	.short	0x0100
        /*025e*/ 	.byte	0x09
	.zero		1


	//   ....[22]....
        /*0260*/ 	.word	0x00000b60
        /*0264*/ 	.word	0x000000ff
        /*0268*/ 	.word	0x000000a8
        /*026c*/ 	.short	0x0100
        /*026e*/ 	.byte	0x09
	.zero		1


	//   ....[23]....
        /*0270*/ 	.word	0x00000b70
        /*0274*/ 	.word	0x000000ff
        /*0278*/ 	.word	0x000000c8
        /*027c*/ 	.short	0x0100
        /*027e*/ 	.byte	0x09
	.zero		1


	//   ....[24]....
        /*0280*/ 	.word	0x00000b80
        /*0284*/ 	.word	0x000000ff
        /*0288*/ 	.word	0x000000b0
        /*028c*/ 	.short	0x0100
        /*028e*/ 	.byte	0x09
	.zero		1


	//   ....[25]....
        /*0290*/ 	.word	0x00000b90
        /*0294*/ 	.word	0x000000ff
        /*0298*/ 	.word	0x000000d0
        /*029c*/ 	.short	0x0100
        /*029e*/ 	.byte	0x09
	.zero		1


	//   ....[26]....
        /*02a0*/ 	.word	0x00000ba0
        /*02a4*/ 	.word	0x000000ff
        /*02a8*/ 	.word	0x000000b8
        /*02ac*/ 	.short	0x0100
        /*02ae*/ 	.byte	0x09
	.zero		1


	//   ....[27]....
        /*02b0*/ 	.word	0x00000bb0
        /*02b4*/ 	.word	0x000000ff
        /*02b8*/ 	.word	0x000000d8
        /*02bc*/ 	.short	0x0100
        /*02be*/ 	.byte	0x09
	.zero		1


	//   ....[28]....
        /*02c0*/ 	.word	0x00000ca0
        /*02c4*/ 	.word	0x000000ff
        /*02c8*/ 	.word	0x000000e0
        /*02cc*/ 	.short	0x0100
        /*02ce*/ 	.byte	0x08
	.zero		1


	//   ....[29]....
        /*02d0*/ 	.word	0x00000cb0
        /*02d4*/ 	.word	0x000000ff
        /*02d8*/ 	.word	0x000000f0
        /*02dc*/ 	.short	0x0100
        /*02de*/ 	.byte	0x08
	.zero		1


	//   ....[30]....
        /*02e0*/ 	.word	0x00000cc0
        /*02e4*/ 	.word	0x000000ff
        /*02e8*/ 	.word	0x000000e8
        /*02ec*/ 	.short	0x0100
        /*02ee*/ 	.byte	0x08
	.zero		1


	//   ....[31]....
        /*02f0*/ 	.word	0x00000cd0
        /*02f4*/ 	.word	0x000000ff
        /*02f8*/ 	.word	0x000000f8
        /*02fc*/ 	.short	0x0100
        /*02fe*/ 	.byte	0x08
	.zero		1


	//   ....[32]....
        /*0300*/ 	.word	0x00000dc0
        /*0304*/ 	.word	0x000000ff
        /*0308*/ 	.word	0x00000100
        /*030c*/ 	.short	0x0100
        /*030e*/ 	.byte	0x06
	.zero		1


	//   ....[33]....
        /*0310*/ 	.word	0x000017d0
        /*0314*/ 	.word	0x00000002
        /*0318*/ 	.word	0x000000f0
        /*031c*/ 	.short	0x010a
        /*031e*/ 	.byte	0xff
	.zero		1


	//   ....[34]....
        /*0320*/ 	.word	0x00001800
        /*0324*/ 	.word	0x00000002
        /*0328*/ 	.word	0x000000e0
        /*032c*/ 	.short	0x0101
        /*032e*/ 	.byte	0xff
	.zero		1


	//   ....[35]....
        /*0330*/ 	.word	0x000018d0
        /*0334*/ 	.word	0x000000ff
        /*0338*/ 	.word	0x00000020
        /*033c*/ 	.short	0x010a
        /*033e*/ 	.byte	0x08
	.zero		1


	//   ....[36]....
        /*0340*/ 	.word	0x000019d0
        /*0344*/ 	.word	0x000000ff
        /*0348*/ 	.word	0x00000020
        /*034c*/ 	.short	0x010a
        /*034e*/ 	.byte	0x21
	.zero		1


	//   ....[37]....
        /*0350*/ 	.word	0x00001b80
        /*0354*/ 	.word	0x000000ff
        /*0358*/ 	.word	0x00000020
        /*035c*/ 	.short	0x010a
        /*035e*/ 	.byte	0x08
	.zero		1


	//   ....[38]....
        /*0360*/ 	.word	0x00001c80
        /*0364*/ 	.word	0x000000ff
        /*0368*/ 	.word	0x00000078
        /*036c*/ 	.short	0x0101
        /*036e*/ 	.byte	0x04
	.zero		1


	//   ....[39]....
        /*0370*/ 	.word	0x00001ca0
        /*0374*/ 	.word	0x000000ff
        /*0378*/ 	.word	0x00000020
        /*037c*/ 	.short	0x010a
        /*037e*/ 	.byte	0x08
	.zero		1


	//   ....[40]....
        /*0380*/ 	.word	0x00001d20
        /*0384*/ 	.word	0x000000ff
        /*0388*/ 	.word	0x00000020
        /*038c*/ 	.short	0x010a
        /*038e*/ 	.byte	0x11
	.zero		1


	//   ....[41]....
        /*0390*/ 	.word	0x00001eb0
        /*0394*/ 	.word	0x000000ff
        /*0398*/ 	.word	0x00000020
        /*039c*/ 	.short	0x010a
        /*039e*/ 	.byte	0x08
	.zero		1


	//   ....[42]....
        /*03a0*/ 	.word	0x00002000
        /*03a4*/ 	.word	0x00000002
        /*03a8*/ 	.word	0x00000080
        /*03ac*/ 	.short	0x010a
        /*03ae*/ 	.byte	0xff
	.zero		1


	//   ....[43]....
        /*03b0*/ 	.word	0x000020c0
        /*03b4*/ 	.word	0x00000002
        /*03b8*/ 	.word	0x00000000
        /*03bc*/ 	.short	0x0101
        /*03be*/ 	.byte	0xff
	.zero		1


	//   ....[44]....
        /*03c0*/ 	.word	0x00002620
        /*03c4*/ 	.word	0x000000ff
        /*03c8*/ 	.word	0x00000000
        /*03cc*/ 	.short	0x010a
        /*03ce*/ 	.byte	0x05
	.zero		1


	//   ....[45]....
        /*03d0*/ 	.word	0x000026b0
        /*03d4*/ 	.word	0x000000ff
        /*03d8*/ 	.word	0x00000000
        /*03dc*/ 	.short	0x010a
        /*03de*/ 	.byte	0x05
	.zero		1


	//   ....[46]....
        /*03e0*/ 	.word	0x00002740
        /*03e4*/ 	.word	0x000000ff
        /*03e8*/ 	.word	0x00000000
        /*03ec*/ 	.short	0x010a
        /*03ee*/ 	.byte	0x05
	.zero		1


	//   ....[47]....
        /*03f0*/ 	.word	0x000027e0
        /*03f4*/ 	.word	0x00000000
        /*03f8*/ 	.word	0x00000000
        /*03fc*/ 	.short	0x010a
        /*03fe*/ 	.byte	0xff
	.zero		1


	//   ....[48]....
        /*0400*/ 	.word	0x00002910
        /*0404*/ 	.word	0x00000000
        /*0408*/ 	.word	0x000000e0
        /*040c*/ 	.short	0x010a
        /*040e*/ 	.byte	0xff
	.zero		1


	//   ....[49]....
        /*0410*/ 	.word	0x00002980
        /*0414*/ 	.word	0x00000000
        /*0418*/ 	.word	0x00000000
        /*041c*/ 	.short	0x0101
        /*041e*/ 	.byte	0xff
	.zero		1


	//   ....[50]....
        /*0420*/ 	.word	0x000029a0
        /*0424*/ 	.word	0x000000ff
        /*0428*/ 	.word	0x00000090
        /*042c*/ 	.short	0x010a
        /*042e*/ 	.byte	0x05
	.zero		1


	//   ....[51]....
        /*0430*/ 	.word	0x00002ac0
        /*0434*/ 	.word	0x00000000
        /*0438*/ 	.word	0x00000080
        /*043c*/ 	.short	0x010a
        /*043e*/ 	.byte	0xff
	.zero		1


	//   ....[52]....
        /*0440*/ 	.word	0x00002bc0
        /*0444*/ 	.word	0x00000000
        /*0448*/ 	.word	0x00000000
        /*044c*/ 	.short	0x0101
        /*044e*/ 	.byte	0xff
	.zero		1


	//   ....[53]....
        /*0450*/ 	.word	0x00002c50
        /*0454*/ 	.word	0x000000ff
        /*0458*/ 	.word	0x00000090
        /*045c*/ 	.short	0x0106
        /*045e*/ 	.byte	0x05
	.zero		1


	//   ....[54]....
        /*0460*/ 	.word	0x00002c70
        /*0464*/ 	.word	0x000000ff
        /*0468*/ 	.word	0x00000090
        /*046c*/ 	.short	0x010a
        /*046e*/ 	.byte	0x05
	.zero		1


	//   ....[55]....
        /*0470*/ 	.word	0x00002d00
        /*0474*/ 	.word	0x000000ff
        /*0478*/ 	.word	0x00000090
        /*047c*/ 	.short	0x0106
        /*047e*/ 	.byte	0x04
	.zero		1


	//   ....[56]....
        /*0480*/ 	.word	0x00002d40
        /*0484*/ 	.word	0x00000000
        /*0488*/ 	.word	0x00000090
        /*048c*/ 	.short	0x010a
        /*048e*/ 	.byte	0xff
	.zero		1


	//   ....[57]....
        /*0490*/ 	.word	0x00002f80
        /*0494*/ 	.word	0x000000ff
        /*0498*/ 	.word	0x00000008
        /*049c*/ 	.short	0x010a
        /*049e*/ 	.byte	0x06
	.zero		1


	//   ....[58]....
        /*04a0*/ 	.word	0x00002fa0
        /*04a4*/ 	.word	0x000000ff
        /*04a8*/ 	.word	0x00000008
        /*04ac*/ 	.short	0x010a
        /*04ae*/ 	.byte	0x06
	.zero		1


	//   ....[59]....
        /*04b0*/ 	.word	0x00003130
        /*04b4*/ 	.word	0x000000ff
        /*04b8*/ 	.word	0x00000008
        /*04bc*/ 	.short	0x010a
        /*04be*/ 	.byte	0x06
	.zero		1


	//   ....[60]....
        /*04c0*/ 	.word	0x00003150
        /*04c4*/ 	.word	0x000000ff
        /*04c8*/ 	.word	0x00000008
        /*04cc*/ 	.short	0x010a
        /*04ce*/ 	.byte	0x06
	.zero		1


	//   ....[61]....
        /*04d0*/ 	.word	0x00003210
        /*04d4*/ 	.word	0x000000ff
        /*04d8*/ 	.word	0x00000000
        /*04dc*/ 	.short	0x0101
        /*04de*/ 	.byte	0x07
	.zero		1


	//   ....[62]....
        /*04e0*/ 	.word	0x00003550
        /*04e4*/ 	.word	0x00000000
        /*04e8*/ 	.word	0x00000080
        /*04ec*/ 	.short	0x010a
        /*04ee*/ 	.byte	0xff
	.zero		1


	//   ....[63]....
        /*04f0*/ 	.word	0x00003610
        /*04f4*/ 	.word	0x00000000
        /*04f8*/ 	.word	0x00000000
        /*04fc*/ 	.short	0x0101
        /*04fe*/ 	.byte	0xff
	.zero		1


	//   ....[64]....
        /*0500*/ 	.word	0x000036d0
        /*0504*/ 	.word	0x000000ff
        /*0508*/ 	.word	0x00000000
        /*050c*/ 	.short	0x010a
        /*050e*/ 	.byte	0x08
	.zero		1


	//   ....[65]....
        /*0510*/ 	.word	0x000036e0
        /*0514*/ 	.word	0x000000ff
        /*0518*/ 	.word	0x000000c0
        /*051c*/ 	.short	0x010a
        /*051e*/ 	.byte	0x09
	.zero		1


	//   ....[66]....
        /*0520*/ 	.word	0x00003790
        /*0524*/ 	.word	0x000000ff
        /*0528*/ 	.word	0x00000000
        /*052c*/ 	.short	0x010a
        /*052e*/ 	.byte	0x08
	.zero		1


	//   ....[67]....
        /*0530*/ 	.word	0x000038c0
        /*0534*/ 	.word	0x000000ff
        /*0538*/ 	.word	0x00000000
        /*053c*/ 	.short	0x010a
        /*053e*/ 	.byte	0x1e
	.zero		1


	//   ....[68]....
        /*0540*/ 	.word	0x00003bc0
        /*0544*/ 	.word	0x000000ff
        /*0548*/ 	.word	0x00000000
        /*054c*/ 	.short	0x010a
        /*054e*/ 	.byte	0x08
	.zero		1


	//   ....[69]....
        /*0550*/ 	.word	0x00003c50
        /*0554*/ 	.word	0x000000ff
        /*0558*/ 	.word	0x00000000
        /*055c*/ 	.short	0x010a
        /*055e*/ 	.byte	0x08
	.zero		1


	//   ....[70]....
        /*0560*/ 	.word	0x00003ce0
        /*0564*/ 	.word	0x000000ff
        /*0568*/ 	.word	0x00000000
        /*056c*/ 	.short	0x010a
        /*056e*/ 	.byte	0x08
	.zero		1


	//   ....[71]....
        /*0570*/ 	.word	0x00003d80
        /*0574*/ 	.word	0x00000000
        /*0578*/ 	.word	0x00000000
        /*057c*/ 	.short	0x010a
        /*057e*/ 	.byte	0xff
	.zero		1


	//   ....[72]....
        /*0580*/ 	.word	0x00003dc0
        /*0584*/ 	.word	0x00000000
        /*0588*/ 	.word	0x00000000
        /*058c*/ 	.short	0x010a
        /*058e*/ 	.byte	0xff
	.zero		1


	//   ....[73]....
        /*0590*/ 	.word	0x00003e30
        /*0594*/ 	.word	0x000000ff
        /*0598*/ 	.word	0x00000000
        /*059c*/ 	.short	0x0101
        /*059e*/ 	.byte	0x05
	.zero		1


	//   ....[74]....
        /*05a0*/ 	.word	0x00003e70
        /*05a4*/ 	.word	0x000000ff
        /*05a8*/ 	.word	0x00000100
        /*05ac*/ 	.short	0x010a
        /*05ae*/ 	.byte	0x07
	.zero		1


	//   ....[75]....
        /*05b0*/ 	.word	0x00003ec0
        /*05b4*/ 	.word	0x000000ff
        /*05b8*/ 	.word	0x00000000
        /*05bc*/ 	.short	0x0101
        /*05be*/ 	.byte	0x05
	.zero		1


	//   ....[76]....
        /*05c0*/ 	.word	0x000042d0
        /*05c4*/ 	.word	0x00000000
        /*05c8*/ 	.word	0x00000080
        /*05cc*/ 	.short	0x010a
        /*05ce*/ 	.byte	0xff
	.zero		1


	//   ....[77]....
        /*05d0*/ 	.word	0x00004390
        /*05d4*/ 	.word	0x00000000
        /*05d8*/ 	.word	0x00000000
        /*05dc*/ 	.short	0x0101
        /*05de*/ 	.byte	0xff
	.zero		1


	//   ....[78]....
        /*05e0*/ 	.word	0x000046b0
        /*05e4*/ 	.word	0x000000ff
        /*05e8*/ 	.word	0x00000078
        /*05ec*/ 	.short	0x010a
        /*05ee*/ 	.byte	0x06
	.zero		1


	//   ....[79]....
        /*05f0*/ 	.word	0x000048d0
        /*05f4*/ 	.word	0x000000ff
        /*05f8*/ 	.word	0x00000058
        /*05fc*/ 	.short	0x010a
        /*05fe*/ 	.byte	0x0f
	.zero		1


	//   ....[80]....
        /*0600*/ 	.word	0x00004ad0
        /*0604*/ 	.word	0x000000ff
        /*0608*/ 	.word	0x00000040
        /*060c*/ 	.short	0x010b
        /*060e*/ 	.byte	0x0f
	.zero		1


	//   ....[81]....
        /*0610*/ 	.word	0x00004b20
        /*0614*/ 	.word	0x000000ff
        /*0618*/ 	.word	0x00000000
        /*061c*/ 	.short	0x0101
        /*061e*/ 	.byte	0x10
	.zero		1


	//   ....[82]....
        /*0620*/ 	.word	0x00004b60
        /*0624*/ 	.word	0x000000ff
        /*0628*/ 	.word	0x00000058
        /*062c*/ 	.short	0x010a
        /*062e*/ 	.byte	0x0d
	.zero		1


	//   ....[83]....
        /*0630*/ 	.word	0x00004da0
        /*0634*/ 	.word	0x000000ff
        /*0638*/ 	.word	0x00000040
        /*063c*/ 	.short	0x010b
        /*063e*/ 	.byte	0x0d
	.zero		1


	//   ....[84]....
        /*0640*/ 	.word	0x00004e10
        /*0644*/ 	.word	0x000000ff
        /*0648*/ 	.word	0x00000000
        /*064c*/ 	.short	0x0101
        /*064e*/ 	.byte	0x0f
	.zero		1


	//   ....[85]....
        /*0650*/ 	.word	0x00004e60
        /*0654*/ 	.word	0x000000ff
        /*0658*/ 	.word	0x00000000
        /*065c*/ 	.short	0x010a
        /*065e*/ 	.byte	0x04
	.zero		1


	//   ....[86]....
        /*0660*/ 	.word	0x00004ef0
        /*0664*/ 	.word	0x000000ff
        /*0668*/ 	.word	0x00000000
        /*066c*/ 	.short	0x010a
        /*066e*/ 	.byte	0x04
	.zero		1


	//   ....[87]....
        /*0670*/ 	.word	0x00004f90
        /*0674*/ 	.word	0x00000000
        /*0678*/ 	.word	0x00000000
        /*067c*/ 	.short	0x010a
        /*067e*/ 	.byte	0xff
	.zero		1


	//   ....[88]....
        /*0680*/ 	.word	0x000052d0
        /*0684*/ 	.word	0x00000000
        /*0688*/ 	.word	0x00000080
        /*068c*/ 	.short	0x010a
        /*068e*/ 	.byte	0xff
	.zero		1


	//   ....[89]....
        /*0690*/ 	.word	0x000053e0
        /*0694*/ 	.word	0x00000000
        /*0698*/ 	.word	0x00000000
        /*069c*/ 	.short	0x0101
        /*069e*/ 	.byte	0xff
	.zero		1


	//   ....[90]....
        /*06a0*/ 	.word	0x00005e80
        /*06a4*/ 	.word	0x00000000
        /*06a8*/ 	.word	0x00000040
        /*06ac*/ 	.short	0x010a
        /*06ae*/ 	.byte	0xff
	.zero		1


	//   ....[91]....
        /*06b0*/ 	.word	0x00005ef0
        /*06b4*/ 	.word	0x0000006a
        /*06b8*/ 	.word	0x000000a0
        /*06bc*/ 	.short	0x010a
        /*06be*/ 	.byte	0xff
	.zero		1


	//   ....[92]....
        /*06c0*/ 	.word	0x00005fe0
        /*06c4*/ 	.word	0x00000000
        /*06c8*/ 	.word	0x00000040
        /*06cc*/ 	.short	0x010a
        /*06ce*/ 	.byte	0xff
	.zero		1


	//   ....[93]....
        /*06d0*/ 	.word	0x00006110
        /*06d4*/ 	.word	0x0000006a
        /*06d8*/ 	.word	0x000000a0
        /*06dc*/ 	.short	0x010a
        /*06de*/ 	.byte	0xff
	.zero		1


	//   ....[94]....
        /*06e0*/ 	.word	0x00006c20
        /*06e4*/ 	.word	0x00000000
        /*06e8*/ 	.word	0x00000000
        /*06ec*/ 	.short	0x0101
        /*06ee*/ 	.byte	0xff
	.zero		1


	//   ....[95]....
        /*06f0*/ 	.word	0x00006c30
        /*06f4*/ 	.word	0x00000002
        /*06f8*/ 	.word	0x00000040
        /*06fc*/ 	.short	0x010a
        /*06fe*/ 	.byte	0xff
	.zero		1


	//   ....[96]....
        /*0700*/ 	.word	0x00006d00
        /*0704*/ 	.word	0x00000002
        /*0708*/ 	.word	0x00000040
        /*070c*/ 	.short	0x010a
        /*070e*/ 	.byte	0xff
	.zero		1


	//   ....[97]....
        /*0710*/ 	.word	0x00007180
        /*0714*/ 	.word	0x0000006a
        /*0718*/ 	.word	0x00000000
        /*071c*/ 	.short	0x0101
        /*071e*/ 	.byte	0xff
	.zero		1


	//   ....[98]....
        /*0720*/ 	.word	0x00007990
        /*0724*/ 	.word	0x00000000
        /*0728*/ 	.word	0x00000000
        /*072c*/ 	.short	0x0101
        /*072e*/ 	.byte	0xff
	.zero		1


	//   ....[99]....
        /*0730*/ 	.word	0x00007c00
        /*0734*/ 	.word	0x000000ff
        /*0738*/ 	.word	0x00000000
        /*073c*/ 	.short	0x0101
        /*073e*/ 	.byte	0x04
	.zero		1


	//   ....[100]....
        /*0740*/ 	.word	0x00007c20
        /*0744*/ 	.word	0x00000002
        /*0748*/ 	.word	0x000000f0
        /*074c*/ 	.short	0x010a
        /*074e*/ 	.byte	0xff
	.zero		1


	//   ....[101]....
        /*0750*/ 	.word	0x00007c80
        /*0754*/ 	.word	0x00000002
        /*0758*/ 	.word	0x00000020
        /*075c*/ 	.short	0x010a
        /*075e*/ 	.byte	0xff
	.zero		1


	//   ....[102]....
        /*0760*/ 	.word	0x00007ce0
        /*0764*/ 	.word	0x00000002
        /*0768*/ 	.word	0x00000020
        /*076c*/ 	.short	0x010a
        /*076e*/ 	.byte	0xff
	.zero		1


	//   ....[103]....
        /*0770*/ 	.word	0x00007d30
        /*0774*/ 	.word	0x00000002
        /*0778*/ 	.word	0x00000080
        /*077c*/ 	.short	0x010a
        /*077e*/ 	.byte	0xff
	.zero		1


	//   ....[104]....
        /*0780*/ 	.word	0x00007d90
        /*0784*/ 	.word	0x00000000
        /*0788*/ 	.word	0x00000000
        /*078c*/ 	.short	0x010a
        /*078e*/ 	.byte	0xff
	.zero		1


	//   ....[105]....
        /*0790*/ 	.word	0x00007df0
        /*0794*/ 	.word	0x00000000
        /*0798*/ 	.word	0x00000000
        /*079c*/ 	.short	0x010a
        /*079e*/ 	.byte	0xff
	.zero		1


	//   ....[106]....
        /*07a0*/ 	.word	0x00007e50
        /*07a4*/ 	.word	0x00000000
        /*07a8*/ 	.word	0x00000000
        /*07ac*/ 	.short	0x010a
        /*07ae*/ 	.byte	0xff
	.zero		1


	//   ....[107]....
        /*07b0*/ 	.word	0x00007ea0
        /*07b4*/ 	.word	0x00000000
        /*07b8*/ 	.word	0x000000e0
        /*07bc*/ 	.short	0x010a
        /*07be*/ 	.byte	0xff
	.zero		1


	//   ....[108]....
        /*07c0*/ 	.word	0x00007f00
        /*07c4*/ 	.word	0x00000000
        /*07c8*/ 	.word	0x00000090
        /*07cc*/ 	.short	0x010a
        /*07ce*/ 	.byte	0xff
	.zero		1


	//   ....[109]....
        /*07d0*/ 	.word	0x00007f50
        /*07d4*/ 	.word	0x00000000
        /*07d8*/ 	.word	0x00000080
        /*07dc*/ 	.short	0x010a
        /*07de*/ 	.byte	0xff
	.zero		1


	//   ....[110]....
        /*07e0*/ 	.word	0x00007fb0
        /*07e4*/ 	.word	0x00000000
        /*07e8*/ 	.word	0x00000090
        /*07ec*/ 	.short	0x010a
        /*07ee*/ 	.byte	0xff
	.zero		1


	//   ....[111]....
        /*07f0*/ 	.word	0x00008010
        /*07f4*/ 	.word	0x00000004
        /*07f8*/ 	.word	0x00000008
        /*07fc*/ 	.short	0x010a
        /*07fe*/ 	.byte	0xff
	.zero		1


	//   ....[112]....
        /*0800*/ 	.word	0x000080f0
        /*0804*/ 	.word	0x00000002
        /*0808*/ 	.word	0x00000008
        /*080c*/ 	.short	0x010a
        /*080e*/ 	.byte	0xff
	.zero		1


	//   ....[113]....
        /*0810*/ 	.word	0x00008140
        /*0814*/ 	.word	0x00000000
        /*0818*/ 	.word	0x00000080
        /*081c*/ 	.short	0x010a
        /*081e*/ 	.byte	0xff
	.zero		1


	//   ....[114]....
        /*0820*/ 	.word	0x000081a0
        /*0824*/ 	.word	0x00000000
        /*0828*/ 	.word	0x000000c0
        /*082c*/ 	.short	0x010a
        /*082e*/ 	.byte	0xff
	.zero		1


	//   ....[115]....
        /*0830*/ 	.word	0x00008200
        /*0834*/ 	.word	0x00000000
        /*0838*/ 	.word	0x00000000
        /*083c*/ 	.short	0x010a
        /*083e*/ 	.byte	0xff
	.zero		1


	//   ....[116]....
        /*0840*/ 	.word	0x00008260
        /*0844*/ 	.word	0x00000000
        /*0848*/ 	.word	0x00000000
        /*084c*/ 	.short	0x010a
        /*084e*/ 	.byte	0xff
	.zero		1


	//   ....[117]....
        /*0850*/ 	.word	0x000082c0
        /*0854*/ 	.word	0x00000000
        /*0858*/ 	.word	0x00000000
        /*085c*/ 	.short	0x010a
        /*085e*/ 	.byte	0xff
	.zero		1


	//   ....[118]....
        /*0860*/ 	.word	0x00008320
        /*0864*/ 	.word	0x00000000
        /*0868*/ 	.word	0x00000000
        /*086c*/ 	.short	0x010a
        /*086e*/ 	.byte	0xff
	.zero		1


	//   ....[119]....
        /*0870*/ 	.word	0x00008380
        /*0874*/ 	.word	0x00000000
        /*0878*/ 	.word	0x00000100
        /*087c*/ 	.short	0x010a
        /*087e*/ 	.byte	0xff
	.zero		1


	//   ....[120]....
        /*0880*/ 	.word	0x000083d0
        /*0884*/ 	.word	0x00000000
        /*0888*/ 	.word	0x00000080
        /*088c*/ 	.short	0x010a
        /*088e*/ 	.byte	0xff
	.zero		1


	//   ....[121]....
        /*0890*/ 	.word	0x00008430
        /*0894*/ 	.word	0x00000000
        /*0898*/ 	.word	0x00000078
        /*089c*/ 	.short	0x010a
        /*089e*/ 	.byte	0xff
	.zero		1


	//   ....[122]....
        /*08a0*/ 	.word	0x00008490
        /*08a4*/ 	.word	0x00000000
        /*08a8*/ 	.word	0x00000058
        /*08ac*/ 	.short	0x010a
        /*08ae*/ 	.byte	0xff
	.zero		1


	//   ....[123]....
        /*08b0*/ 	.word	0x000084f0
        /*08b4*/ 	.word	0x00000000
        /*08b8*/ 	.word	0x00000058
        /*08bc*/ 	.short	0x010a
        /*08be*/ 	.byte	0xff
	.zero		1


	//   ....[124]....
        /*08c0*/ 	.word	0x00008550
        /*08c4*/ 	.word	0x00000000
        /*08c8*/ 	.word	0x00000000
        /*08cc*/ 	.short	0x010a
        /*08ce*/ 	.byte	0xff
	.zero		1


	//   ....[125]....
        /*08d0*/ 	.word	0x000085b0
        /*08d4*/ 	.word	0x00000000
        /*08d8*/ 	.word	0x00000000
        /*08dc*/ 	.short	0x010a
        /*08de*/ 	.byte	0xff
	.zero		1


	//   ....[126]....
        /*08e0*/ 	.word	0x00008600
        /*08e4*/ 	.word	0x00000000
        /*08e8*/ 	.word	0x00000080
        /*08ec*/ 	.short	0x010a
        /*08ee*/ 	.byte	0xff
	.zero		1


	//   ....[127]....
        /*08f0*/ 	.word	0x00008650
        /*08f4*/ 	.word	0x00000000
        /*08f8*/ 	.word	0x00000040
        /*08fc*/ 	.short	0x010a
        /*08fe*/ 	.byte	0xff
	.zero		1


	//   ....[128]....
        /*0900*/ 	.word	0x000086a0
        /*0904*/ 	.word	0x0000006a
        /*0908*/ 	.word	0x000000a0
        /*090c*/ 	.short	0x010a
        /*090e*/ 	.byte	0xff
	.zero		1


	//   ....[129]....
        /*0910*/ 	.word	0x000086f0
        /*0914*/ 	.word	0x00000002
        /*0918*/ 	.word	0x00000040
        /*091c*/ 	.short	0x010a
        /*091e*/ 	.byte	0xff
	.zero		1


	//----- nvinfo : EIATTR_NUM_MBARRIERS
	.align		4
.L_47:
        /*0920*/ 	.byte	0x03, 0x38
        /*0922*/ 	.short	0x0021


	//----- nvinfo : EIATTR_EXIT_INSTR_OFFSETS
	.align		4
        /*0924*/ 	.byte	0x04, 0x1c
        /*0926*/ 	.short	(.L_49 - .L_48)


	//   ....[0]....
.L_48:
        /*0928*/ 	.word	0x00002810


	//   ....[1]....
        /*092c*/ 	.word	0x00002d10


	//   ....[2]....
        /*0930*/ 	.word	0x00002d70


	//   ....[3]....
        /*0934*/ 	.word	0x000040f0


	//   ....[4]....
        /*0938*/ 	.word	0x00004fc0


	//   ....[5]....
        /*093c*/ 	.word	0x00005000


	//   ....[6]....
        /*0940*/ 	.word	0x00007af0


	//   ....[7]....
        /*0944*/ 	.word	0x00007b70


	//   ....[8]....
        /*0948*/ 	.word	0x00007ba0


	//   ....[9]....
        /*094c*/ 	.word	0x00007c10


	//----- nvinfo : EIATTR_MAX_THREADS
	.align		4
.L_49:
        /*0950*/ 	.byte	0x04, 0x05
        /*0952*/ 	.short	(.L_51 - .L_50)
.L_50:
        /*0954*/ 	.word	0x00000100
        /*0958*/ 	.word	0x00000001
        /*095c*/ 	.word	0x00000001


	//----- nvinfo : EIATTR_CRS_STACK_SIZE
	.align		4
.L_51:
        /*0960*/ 	.byte	0x04, 0x1e
        /*0962*/ 	.short	(.L_53 - .L_52)
.L_52:
        /*0964*/ 	.word	0x00000000


	//----- nvinfo : EIATTR_CBANK_PARAM_SIZE
	.align		4
.L_53:
        /*0968*/ 	.byte	0x03, 0x19
        /*096a*/ 	.short	0x0800


	//----- nvinfo : EIATTR_PARAM_CBANK
	.align		4
        /*096c*/ 	.byte	0x04, 0x0a
        /*096e*/ 	.short	(.L_55 - .L_54)
	.align		4
.L_54:
        /*0970*/ 	.word	index@(.nv.constant0._ZN7cutlass13device_kernelINS_4gemm6kernel13GemmUniversalIN4cute5tupleIJiiiiEEENS1_10collective13CollectiveMmaINS1_35MainloopSm100TmaUmmaWarpSpecializedILi4ELi2ELi4ENS5_IJNS4_1CILi2EEENSA_ILi1EEESC_EEEEENS5_IJNSA_ILi256EEENSA_ILi64EEESG_EEENS_10bfloat16_tENS5_IJlSC_lEEESI_SJ_NS4_8TiledMMAINS4_8MMA_AtomIJNS4_26SM100_MMA_F16BF16_2x1SM_SSISI_SI_fLi256ELi64ELNS4_4UMMA5MajorE0ELSO_0ELNSN_7ScaleInE0ELSP_0EEEEEENS4_6LayoutINS5_IJSC_SC_SC_EEENS5_IJNSA_ILi0EEESU_SU_EEEEENS5_IJNS4_10UnderscoreESX_SX_EEEEENS4_18SM100_TMA_2SM_LOADENS4_14ComposedLayoutINS4_7SwizzleILi3ELi4ELi3EEENS4_18smem_ptr_flag_bitsILi16EEENSS_INS5_IJNSA_ILi8EEESG_EEENS5_IJSG_SC_EEEEEEEvNS4_8identityES10_S1A_vS1B_EENS_8epilogue10collective18CollectiveEpilogueINS1D_23Sm100TmaWarpSpecializedILi3ELi2ELi32ELb1ELb0EEEJNS5_IJNSA_ILi128EEESG_SG_EEENS5_IJNSS_IS1I_SC_EENSS_INSA_ILi32EEESC_EEEEESI_SJ_SI_SJ_NS1D_6fusion15FusionCallbacksIS1H_NS1O_17LinearCombinationISI_fSI_fLNS_15FloatRoundStyleE2EEES1J_S1N_JEEENS4_5SM1004TMEM4LOAD26SM100_TMEM_LOAD_32dp32b32xENS4_13SM90_TMA_LOADENS11_INS12_ILi2ELi4ELi3EEES15_NSS_INS5_IJS16_S1L_EEENS5_IJS1L_SC_EEEEEEENS4_39AutoVectorizingCopyWithAssumedAlignmentILi128EEENS4_14SM90_TMA_STOREES23_S25_S25_EEEvvEEEEvNT_6ParamsE)
        /*0974*/ 	.short	0x0380
        /*0976*/ 	.short	0x0800


	//----- nvinfo : EIATTR_SW_WAR
	.align		4
.L_55:
        /*0978*/ 	.byte	0x04, 0x36
        /*097a*/ 	.short	(.L_57 - .L_56)
.L_56:
        /*097c*/ 	.word	0x00000008
.L_57:


//--------------------- .nv.callgraph             --------------------------
	.section	.nv.callgraph,"",@"SHT_CUDA_CALLGRAPH"
	.align	4
	.sectionentsize	8
	.align		4
        /*0000*/ 	.word	0x00000000
	.align		4
        /*0004*/ 	.word	0xffffffff
	.align		4
        /*0008*/ 	.word	index@(_ZN7cutlass13device_kernelINS_4gemm6kernel13GemmUniversalIN4cute5tupleIJiiiiEEENS1_10collective13CollectiveMmaINS1_35MainloopSm100TmaUmmaWarpSpecializedILi4ELi2ELi4ENS5_IJNS4_1CILi2EEENSA_ILi1EEESC_EEEEENS5_IJNSA_ILi256EEENSA_ILi64EEESG_EEENS_10bfloat16_tENS5_IJlSC_lEEESI_SJ_NS4_8TiledMMAINS4_8MMA_AtomIJNS4_26SM100_MMA_F16BF16_2x1SM_SSISI_SI_fLi256ELi64ELNS4_4UMMA5MajorE0ELSO_0ELNSN_7ScaleInE0ELSP_0EEEEEENS4_6LayoutINS5_IJSC_SC_SC_EEENS5_IJNSA_ILi0EEESU_SU_EEEEENS5_IJNS4_10UnderscoreESX_SX_EEEEENS4_18SM100_TMA_2SM_LOADENS4_14ComposedLayoutINS4_7SwizzleILi3ELi4ELi3EEENS4_18smem_ptr_flag_bitsILi16EEENSS_INS5_IJNSA_ILi8EEESG_EEENS5_IJSG_SC_EEEEEEEvNS4_8identityES10_S1A_vS1B_EENS_8epilogue10collective18CollectiveEpilogueINS1D_23Sm100TmaWarpSpecializedILi3ELi2ELi32ELb1ELb0EEEJNS5_IJNSA_ILi128EEESG_SG_EEENS5_IJNSS_IS1I_SC_EENSS_INSA_ILi32EEESC_EEEEESI_SJ_SI_SJ_NS1D_6fusion15FusionCallbacksIS1H_NS1O_17LinearCombinationISI_fSI_fLNS_15FloatRoundStyleE2EEES1J_S1N_JEEENS4_5SM1004TMEM4LOAD26SM100_TMEM_LOAD_32dp32b32xENS4_13SM90_TMA_LOADENS11_INS12_ILi2ELi4ELi3EEES15_NSS_INS5_IJS16_S1L_EEENS5_IJS1L_SC_EEEEEEENS4_39AutoVectorizingCopyWithAssumedAlignmentILi128EEENS4_14SM90_TMA_STOREES23_S25_S25_EEEvvEEEEvNT_6ParamsE)
	.align		4
        /*000c*/ 	.word	index@(__assertfail)
	.align		4
        /*0010*/ 	.word	0x00000000
	.align		4
        /*0014*/ 	.word	0xfffffffe
	.align		4
        /*0018*/ 	.word	0x00000000
	.align		4
        /*001c*/ 	.word	0xfffffffd
	.align		4
        /*0020*/ 	.word	0x00000000
	.align		4
        /*0024*/ 	.word	0xfffffffc


//--------------------- .nv.constant4             --------------------------
	.section	.nv.constant4,"a",@progbits
	.align	8
	.align		8
.nv.constant4:
        /*0000*/ 	.dword	__assertfail
	.align		8
        /*0008*/ 	.dword	__unnamed_1
	.align		8
        /*0010*/ 	.dword	__unnamed_2
	.align		8
        /*0018*/ 	.dword	_ZN39_INTERNAL_07c4c250_4_k_cu_f71bed13_84274cuda3std3__45__cpo5beginE
	.align		8
        /*0020*/ 	.dword	_ZN39_INTERNAL_07c4c250_4_k_cu_f71bed13_84274cuda3std3__45__cpo3endE
	.align		8
        /*0028*/ 	.dword	_ZN39_INTERNAL_07c4c250_4_k_cu_f71bed13_84274cuda3std3__45__cpo6cbeginE
	.align		8
        /*0030*/ 	.dword	_ZN39_INTERNAL_07c4c250_4_k_cu_f71bed13_84274cuda3std3__45__cpo4cendE
	.align		8
        /*0038*/ 	.dword	_ZN39_INTERNAL_07c4c250_4_k_cu_f71bed13_84274cuda3std3__441_GLOBAL__N__07c4c250_4_k_cu_f71bed13_84276ignoreE
	.align		8
        /*0040*/ 	.dword	_ZN39_INTERNAL_07c4c250_4_k_cu_f71bed13_84274cuda3std3__419piecewise_constructE
	.align		8
        /*0048*/ 	.dword	_ZN39_INTERNAL_07c4c250_4_k_cu_f71bed13_84274cuda3std3__48in_placeE
	.align		8
        /*0050*/ 	.dword	_ZN39_INTERNAL_07c4c250_4_k_cu_f71bed13_84274cuda3std6ranges3__45__cpo4swapE
	.align		8
        /*0058*/ 	.dword	_ZN39_INTERNAL_07c4c250_4_k_cu_f71bed13_84274cuda3std6ranges3__45__cpo9iter_moveE
	.align		8
        /*0060*/ 	.dword	_ZN39_INTERNAL_07c4c250_4_k_cu_f71bed13_84274cute7productE
	.align		8
        /*0068*/ 	.dword	_ZN39_INTERNAL_07c4c250_4_k_cu_f71bed13_84274cute1_E
	.align		8
        /*0070*/ 	.dword	$str$25
	.align		8
        /*0078*/ 	.dword	$str$26
	.align		8
        /*0080*/ 	.dword	$str$27
	.align		8
        /*0088*/ 	.dword	$str$28


//--------------------- .text._ZN7cutlass13device_kernelINS_4gemm6kernel13GemmUniversalIN4cute5tupleIJiiiiEEENS1_10collective13CollectiveMmaINS1_35MainloopSm100TmaUmmaWarpSpecializedILi4ELi2ELi4ENS5_IJNS4_1CILi2EEENSA_ILi1EEESC_EEEEENS5_IJNSA_ILi256EEENSA_ILi64EEESG_EEENS_10bfloat16_tENS5_IJlSC_lEEESI_SJ_NS4_8TiledMMAINS4_8MMA_AtomIJNS4_26SM100_MMA_F16BF16_2x1SM_SSISI_SI_fLi256ELi64ELNS4_4UMMA5MajorE0ELSO_0ELNSN_7ScaleInE0ELSP_0EEEEEENS4_6LayoutINS5_IJSC_SC_SC_EEENS5_IJNSA_ILi0EEESU_SU_EEEEENS5_IJNS4_10UnderscoreESX_SX_EEEEENS4_18SM100_TMA_2SM_LOADENS4_14ComposedLayoutINS4_7SwizzleILi3ELi4ELi3EEENS4_18smem_ptr_flag_bitsILi16EEENSS_INS5_IJNSA_ILi8EEESG_EEENS5_IJSG_SC_EEEEEEEvNS4_8identityES10_S1A_vS1B_EENS_8epilogue10collective18CollectiveEpilogueINS1D_23Sm100TmaWarpSpecializedILi3ELi2ELi32ELb1ELb0EEEJNS5_IJNSA_ILi128EEESG_SG_EEENS5_IJNSS_IS1I_SC_EENSS_INSA_ILi32EEESC_EEEEESI_SJ_SI_SJ_NS1D_6fusion15FusionCallbacksIS1H_NS1O_17LinearCombinationISI_fSI_fLNS_15FloatRoundStyleE2EEES1J_S1N_JEEENS4_5SM1004TMEM4LOAD26SM100_TMEM_LOAD_32dp32b32xENS4_13SM90_TMA_LOADENS11_INS12_ILi2ELi4ELi3EEES15_NSS_INS5_IJS16_S1L_EEENS5_IJS1L_SC_EEEEEEENS4_39AutoVectorizingCopyWithAssumedAlignmentILi128EEENS4_14SM90_TMA_STOREES23_S25_S25_EEEvvEEEEvNT_6ParamsE --------------------------
	.section	.text._ZN7cutlass13device_kernelINS_4gemm6kernel13GemmUniversalIN4cute5tupleIJiiiiEEENS1_10collective13CollectiveMmaINS1_35MainloopSm100TmaUmmaWarpSpecializedILi4ELi2ELi4ENS5_IJNS4_1CILi2EEENSA_ILi1EEESC_EEEEENS5_IJNSA_ILi256EEENSA_ILi64EEESG_EEENS_10bfloat16_tENS5_IJlSC_lEEESI_SJ_NS4_8TiledMMAINS4_8MMA_AtomIJNS4_26SM100_MMA_F16BF16_2x1SM_SSISI_SI_fLi256ELi64ELNS4_4UMMA5MajorE0ELSO_0ELNSN_7ScaleInE0ELSP_0EEEEEENS4_6LayoutINS5_IJSC_SC_SC_EEENS5_IJNSA_ILi0EEESU_SU_EEEEENS5_IJNS4_10UnderscoreESX_SX_EEEEENS4_18SM100_TMA_2SM_LOADENS4_14ComposedLayoutINS4_7SwizzleILi3ELi4ELi3EEENS4_18smem_ptr_flag_bitsILi16EEENSS_INS5_IJNSA_ILi8EEESG_EEENS5_IJSG_SC_EEEEEEEvNS4_8identityES10_S1A_vS1B_EENS_8epilogue10collective18CollectiveEpilogueINS1D_23Sm100TmaWarpSpecializedILi3ELi2ELi32ELb1ELb0EEEJNS5_IJNSA_ILi128EEESG_SG_EEENS5_IJNSS_IS1I_SC_EENSS_INSA_ILi32EEESC_EEEEESI_SJ_SI_SJ_NS1D_6fusion15FusionCallbacksIS1H_NS1O_17LinearCombinationISI_fSI_fLNS_15FloatRoundStyleE2EEES1J_S1N_JEEENS4_5SM1004TMEM4LOAD26SM100_TMEM_LOAD_32dp32b32xENS4_13SM90_TMA_LOADENS11_INS12_ILi2ELi4ELi3EEES15_NSS_INS5_IJS16_S1L_EEENS5_IJS1L_SC_EEEEEEENS4_39AutoVectorizingCopyWithAssumedAlignmentILi128EEENS4_14SM90_TMA_STOREES23_S25_S25_EEEvvEEEEvNT_6ParamsE,"ax",@progbits
	.align	128
.text._ZN7cutlass13device_kernelINS_4gemm6kernel13GemmUniversalIN4cute5tupleIJiiiiEEENS1_10collective13CollectiveMmaINS1_35MainloopSm100TmaUmmaWarpSpecializedILi4ELi2ELi4ENS5_IJNS4_1CILi2EEENSA_ILi1EEESC_EEEEENS5_IJNSA_ILi256EEENSA_ILi64EEESG_EEENS_10bfloat16_tENS5_IJlSC_lEEESI_SJ_NS4_8TiledMMAINS4_8MMA_AtomIJNS4_26SM100_MMA_F16BF16_2x1SM_SSISI_SI_fLi256ELi64ELNS4_4UMMA5MajorE0ELSO_0ELNSN_7ScaleInE0ELSP_0EEEEEENS4_6LayoutINS5_IJSC_SC_SC_EEENS5_IJNSA_ILi0EEESU_SU_EEEEENS5_IJNS4_10UnderscoreESX_SX_EEEEENS4_18SM100_TMA_2SM_LOADENS4_14ComposedLayoutINS4_7SwizzleILi3ELi4ELi3EEENS4_18smem_ptr_flag_bitsILi16EEENSS_INS5_IJNSA_ILi8EEESG_EEENS5_IJSG_SC_EEEEEEEvNS4_8identityES10_S1A_vS1B_EENS_8epilogue10collective18CollectiveEpilogueINS1D_23Sm100TmaWarpSpecializedILi3ELi2ELi32ELb1ELb0EEEJNS5_IJNSA_ILi128EEESG_SG_EEENS5_IJNSS_IS1I_SC_EENSS_INSA_ILi32EEESC_EEEEESI_SJ_SI_SJ_NS1D_6fusion15FusionCallbacksIS1H_NS1O_17LinearCombinationISI_fSI_fLNS_15FloatRoundStyleE2EEES1J_S1N_JEEENS4_5SM1004TMEM4LOAD26SM100_TMEM_LOAD_32dp32b32xENS4_13SM90_TMA_LOADENS11_INS12_ILi2ELi4ELi3EEES15_NSS_INS5_IJS16_S1L_EEENS5_IJS1L_SC_EEEEEEENS4_39AutoVectorizingCopyWithAssumedAlignmentILi128EEENS4_14SM90_TMA_STOREES23_S25_S25_EEEvvEEEEvNT_6ParamsE:
        .type           _ZN7cutlass13device_kernelINS_4gemm6kernel13GemmUniversalIN4cute5tupleIJiiiiEEENS1_10collective13CollectiveMmaINS1_35MainloopSm100TmaUmmaWarpSpecializedILi4ELi2ELi4ENS5_IJNS4_1CILi2EEENSA_ILi1EEESC_EEEEENS5_IJNSA_ILi256EEENSA_ILi64EEESG_EEENS_10bfloat16_tENS5_IJlSC_lEEESI_SJ_NS4_8TiledMMAINS4_8MMA_AtomIJNS4_26SM100_MMA_F16BF16_2x1SM_SSISI_SI_fLi256ELi64ELNS4_4UMMA5MajorE0ELSO_0ELNSN_7ScaleInE0ELSP_0EEEEEENS4_6LayoutINS5_IJSC_SC_SC_EEENS5_IJNSA_ILi0EEESU_SU_EEEEENS5_IJNS4_10UnderscoreESX_SX_EEEEENS4_18SM100_TMA_2SM_LOADENS4_14ComposedLayoutINS4_7SwizzleILi3ELi4ELi3EEENS4_18smem_ptr_flag_bitsILi16EEENSS_INS5_IJNSA_ILi8EEESG_EEENS5_IJSG_SC_EEEEEEEvNS4_8identityES10_S1A_vS1B_EENS_8epilogue10collective18CollectiveEpilogueINS1D_23Sm100TmaWarpSpecializedILi3ELi2ELi32ELb1ELb0EEEJNS5_IJNSA_ILi128EEESG_SG_EEENS5_IJNSS_IS1I_SC_EENSS_INSA_ILi32EEESC_EEEEESI_SJ_SI_SJ_NS1D_6fusion15FusionCallbacksIS1H_NS1O_17LinearCombinationISI_fSI_fLNS_15FloatRoundStyleE2EEES1J_S1N_JEEENS4_5SM1004TMEM4LOAD26SM100_TMEM_LOAD_32dp32b32xENS4_13SM90_TMA_LOADENS11_INS12_ILi2ELi4ELi3EEES15_NSS_INS5_IJS16_S1L_EEENS5_IJS1L_SC_EEEEEEENS4_39AutoVectorizingCopyWithAssumedAlignmentILi128EEENS4_14SM90_TMA_STOREES23_S25_S25_EEEvvEEEEvNT_6ParamsE,@function
        .size           _ZN7cutlass13device_kernelINS_4gemm6kernel13GemmUniversalIN4cute5tupleIJiiiiEEENS1_10collective13CollectiveMmaINS1_35MainloopSm100TmaUmmaWarpSpecializedILi4ELi2ELi4ENS5_IJNS4_1CILi2EEENSA_ILi1EEESC_EEEEENS5_IJNSA_ILi256EEENSA_ILi64EEESG_EEENS_10bfloat16_tENS5_IJlSC_lEEESI_SJ_NS4_8TiledMMAINS4_8MMA_AtomIJNS4_26SM100_MMA_F16BF16_2x1SM_SSISI_SI_fLi256ELi64ELNS4_4UMMA5MajorE0ELSO_0ELNSN_7ScaleInE0ELSP_0EEEEEENS4_6LayoutINS5_IJSC_SC_SC_EEENS5_IJNSA_ILi0EEESU_SU_EEEEENS5_IJNS4_10UnderscoreESX_SX_EEEEENS4_18SM100_TMA_2SM_LOADENS4_14ComposedLayoutINS4_7SwizzleILi3ELi4ELi3EEENS4_18smem_ptr_flag_bitsILi16EEENSS_INS5_IJNSA_ILi8EEESG_EEENS5_IJSG_SC_EEEEEEEvNS4_8identityES10_S1A_vS1B_EENS_8epilogue10collective18CollectiveEpilogueINS1D_23Sm100TmaWarpSpecializedILi3ELi2ELi32ELb1ELb0EEEJNS5_IJNSA_ILi128EEESG_SG_EEENS5_IJNSS_IS1I_SC_EENSS_INSA_ILi32EEESC_EEEEESI_SJ_SI_SJ_NS1D_6fusion15FusionCallbacksIS1H_NS1O_17LinearCombinationISI_fSI_fLNS_15FloatRoundStyleE2EEES1J_S1N_JEEENS4_5SM1004TMEM4LOAD26SM100_TMEM_LOAD_32dp32b32xENS4_13SM90_TMA_LOADENS11_INS12_ILi2ELi4ELi3EEES15_NSS_INS5_IJS16_S1L_EEENS5_IJS1L_SC_EEEEEEENS4_39AutoVectorizingCopyWithAssumedAlignmentILi128EEENS4_14SM90_TMA_STOREES23_S25_S25_EEEvvEEEEvNT_6ParamsE,(.L_x_175 - _ZN7cutlass13device_kernelINS_4gemm6kernel13GemmUniversalIN4cute5tupleIJiiiiEEENS1_10collective13CollectiveMmaINS1_35MainloopSm100TmaUmmaWarpSpecializedILi4ELi2ELi4ENS5_IJNS4_1CILi2EEENSA_ILi1EEESC_EEEEENS5_IJNSA_ILi256EEENSA_ILi64EEESG_EEENS_10bfloat16_tENS5_IJlSC_lEEESI_SJ_NS4_8TiledMMAINS4_8MMA_AtomIJNS4_26SM100_MMA_F16BF16_2x1SM_SSISI_SI_fLi256ELi64ELNS4_4UMMA5MajorE0ELSO_0ELNSN_7ScaleInE0ELSP_0EEEEEENS4_6LayoutINS5_IJSC_SC_SC_EEENS5_IJNSA_ILi0EEESU_SU_EEEEENS5_IJNS4_10UnderscoreESX_SX_EEEEENS4_18SM100_TMA_2SM_LOADENS4_14ComposedLayoutINS4_7SwizzleILi3ELi4ELi3EEENS4_18smem_ptr_flag_bitsILi16EEENSS_INS5_IJNSA_ILi8EEESG_EEENS5_IJSG_SC_EEEEEEEvNS4_8identityES10_S1A_vS1B_EENS_8epilogue10collective18CollectiveEpilogueINS1D_23Sm100TmaWarpSpecializedILi3ELi2ELi32ELb1ELb0EEEJNS5_IJNSA_ILi128EEESG_SG_EEENS5_IJNSS_IS1I_SC_EENSS_INSA_ILi32EEESC_EEEEESI_SJ_SI_SJ_NS1D_6fusion15FusionCallbacksIS1H_NS1O_17LinearCombinationISI_fSI_fLNS_15FloatRoundStyleE2EEES1J_S1N_JEEENS4_5SM1004TMEM4LOAD26SM100_TMEM_LOAD_32dp32b32xENS4_13SM90_TMA_LOADENS11_INS12_ILi2ELi4ELi3EEES15_NSS_INS5_IJS16_S1L_EEENS5_IJS1L_SC_EEEEEEENS4_39AutoVectorizingCopyWithAssumedAlignmentILi128EEENS4_14SM90_TMA_STOREES23_S25_S25_EEEvvEEEEvNT_6ParamsE)
        .other          _ZN7cutlass13device_kernelINS_4gemm6kernel13GemmUniversalIN4cute5tupleIJiiiiEEENS1_10collective13CollectiveMmaINS1_35MainloopSm100TmaUmmaWarpSpecializedILi4ELi2ELi4ENS5_IJNS4_1CILi2EEENSA_ILi1EEESC_EEEEENS5_IJNSA_ILi256EEENSA_ILi64EEESG_EEENS_10bfloat16_tENS5_IJlSC_lEEESI_SJ_NS4_8TiledMMAINS4_8MMA_AtomIJNS4_26SM100_MMA_F16BF16_2x1SM_SSISI_SI_fLi256ELi64ELNS4_4UMMA5MajorE0ELSO_0ELNSN_7ScaleInE0ELSP_0EEEEEENS4_6LayoutINS5_IJSC_SC_SC_EEENS5_IJNSA_ILi0EEESU_SU_EEEEENS5_IJNS4_10UnderscoreESX_SX_EEEEENS4_18SM100_TMA_2SM_LOADENS4_14ComposedLayoutINS4_7SwizzleILi3ELi4ELi3EEENS4_18smem_ptr_flag_bitsILi16EEENSS_INS5_IJNSA_ILi8EEESG_EEENS5_IJSG_SC_EEEEEEEvNS4_8identityES10_S1A_vS1B_EENS_8epilogue10collective18CollectiveEpilogueINS1D_23Sm100TmaWarpSpecializedILi3ELi2ELi32ELb1ELb0EEEJNS5_IJNSA_ILi128EEESG_SG_EEENS5_IJNSS_IS1I_SC_EENSS_INSA_ILi32EEESC_EEEEESI_SJ_SI_SJ_NS1D_6fusion15FusionCallbacksIS1H_NS1O_17LinearCombinationISI_fSI_fLNS_15FloatRoundStyleE2EEES1J_S1N_JEEENS4_5SM1004TMEM4LOAD26SM100_TMEM_LOAD_32dp32b32xENS4_13SM90_TMA_LOADENS11_INS12_ILi2ELi4ELi3EEES15_NSS_INS5_IJS16_S1L_EEENS5_IJS1L_SC_EEEEEEENS4_39AutoVectorizingCopyWithAssumedAlignmentILi128EEENS4_14SM90_TMA_STOREES23_S25_S25_EEEvvEEEEvNT_6ParamsE,@"STO_CUDA_ENTRY STV_DEFAULT"
_ZN7cutlass13device_kernelINS_4gemm6kernel13GemmUniversalIN4cute5tupleIJiiiiEEENS1_10collective13CollectiveMmaINS1_35MainloopSm100TmaUmmaWarpSpecializedILi4ELi2ELi4ENS5_IJNS4_1CILi2EEENSA_ILi1EEESC_EEEEENS5_IJNSA_ILi256EEENSA_ILi64EEESG_EEENS_10bfloat16_tENS5_IJlSC_lEEESI_SJ_NS4_8TiledMMAINS4_8MMA_AtomIJNS4_26SM100_MMA_F16BF16_2x1SM_SSISI_SI_fLi256ELi64ELNS4_4UMMA5MajorE0ELSO_0ELNSN_7ScaleInE0ELSP_0EEEEEENS4_6LayoutINS5_IJSC_SC_SC_EEENS5_IJNSA_ILi0EEESU_SU_EEEEENS5_IJNS4_10UnderscoreESX_SX_EEEEENS4_18SM100_TMA_2SM_LOADENS4_14ComposedLayoutINS4_7SwizzleILi3ELi4ELi3EEENS4_18smem_ptr_flag_bitsILi16EEENSS_INS5_IJNSA_ILi8EEESG_EEENS5_IJSG_SC_EEEEEEEvNS4_8identityES10_S1A_vS1B_EENS_8epilogue10collective18CollectiveEpilogueINS1D_23Sm100TmaWarpSpecializedILi3ELi2ELi32ELb1ELb0EEEJNS5_IJNSA_ILi128EEESG_SG_EEENS5_IJNSS_IS1I_SC_EENSS_INSA_ILi32EEESC_EEEEESI_SJ_SI_SJ_NS1D_6fusion15FusionCallbacksIS1H_NS1O_17LinearCombinationISI_fSI_fLNS_15FloatRoundStyleE2EEES1J_S1N_JEEENS4_5SM1004TMEM4LOAD26SM100_TMEM_LOAD_32dp32b32xENS4_13SM90_TMA_LOADENS11_INS12_ILi2ELi4ELi3EEES15_NSS_INS5_IJS16_S1L_EEENS5_IJS1L_SC_EEEEEEENS4_39AutoVectorizingCopyWithAssumedAlignmentILi128EEENS4_14SM90_TMA_STOREES23_S25_S25_EEEvvEEEEvNT_6ParamsE:
[----:B------:R-:W1:Y:S01]  /*0000*/  LDC R1, c[0x0][0x37c] ;  /* 0x0000df00ff017b82 */ /* 0x000e620000000800 */
[----:B------:R-:W2:Y:S01]  /*0010*/  S2R R97, SR_TID.X ;  /* 0x0000000000617919 */ /* 0x000ea20000002100 */
[----:B------:R-:W3:Y:S06]  /*0020*/  LDCU.64 UR6, c[0x0][0x890] ;  /* 0x00011200ff0677ac */ /* 0x000eec0008000a00 */
[----:B------:R-:W4:Y:S01]  /*0030*/  S2UR UR37, SR_CgaCtaId ;  /* 0x00000000002579c3 */ /* 0x000f220000008800 */
[----:B------:R-:W-:Y:S02]  /*0040*/  PRMT R92, RZ, 0x7610, R92 ;  /* 0x00007610ff5c7816 */ /* 0x000fe4000000005c */
[----:B------:R-:W-:Y:S01]  /*0050*/  ELECT P1, URZ, PT ;  /* 0x0000000000ff782f */ /* 0x000fe20003820000 */
[----:B------:R-:W1:Y:S01]  /*0060*/  LDCU.64 UR46, c[0x0][0x358] ;  /* 0x00006b00ff2e77ac */ /* 0x000e620008000a00 */
[----:B---3--:R-:W-:-:S04]  /*0070*/  UISETP.NE.U32.AND UP0, UPT, UR6, URZ, UPT ;  /* 0x000000ff0600728c */ /* 0x008fc8000bf05070 */
[----:B------:R-:W-:Y:S02]  /*0080*/  UISETP.NE.AND.EX UP0, UPT, UR7, URZ, UPT, UP0 ;  /* 0x000000ff0700728c */ /* 0x000fe4000bf05300 */
[----:B----4-:R-:W-:Y:S02]  /*0090*/  ULOP3.LUT UR5, UR37, 0x1, URZ, 0xc0, !UPT ;  /* 0x0000000125057892 */ /* 0x010fe4000f8ec0ff */
[----:B------:R-:W-:Y:S01]  /*00a0*/  ULOP3.LUT UR4, UR37, 0x1, URZ, 0x3c, !UPT ;  /* 0x0000000125047892 */ /* 0x000fe2000f8e3cff */
[----:B--2---:R-:W-:-:S05]  /*00b0*/  SHF.R.U32.HI R96, RZ, 0x5, R97 ;  /* 0x00000005ff607819 */ /* 0x004fca0000011661 */
[----:B------:R-:W2:Y:S02]  /*00c0*/  SHFL.IDX PT, R0, R96, RZ, 0x1f ;  /* 0x00001fff60007589 */ /* 0x000ea400000e0000 */
[----:B--2---:R-:W-:Y:S01]  /*00d0*/  R2UR UR10, R0 ;  /* 0x00000000000a72ca */ /* 0x004fe200000e0000 */
[----:B-1----:R-:W-:-:S14]  /*00e0*/  BRA.U UP0, `(.L_x_0) ;  /* 0x00000001002c7547 */ /* 0x002fdc000b800000 */
[----:B------:R-:W1:Y:S02]  /*00f0*/  LDCU.64 UR8, c[0x0][0x888] ;  /* 0x00011100ff0877ac */ /* 0x000e640008000a00 */
[----:B-1----:R-:W-:-:S04]  /*0100*/  UISETP.NE.U32.AND UP0, UPT, UR8, URZ, UPT ;  /* 0x000000ff0800728c */ /* 0x002fc8000bf05070 */
[----:B------:R-:W-:-:S09]  /*0110*/  UISETP.NE.AND.EX UP0, UPT, UR9, URZ, UPT, UP0 ;  /* 0x000000ff0900728c */ /* 0x000fd2000bf05300 */
[----:B------:R-:W-:Y:S05]  /*0120*/  BRA.U !UP0, `(.L_x_1) ;  /* 0x0000000108107547 */ /* 0x000fea000b800000 */
[----:B------:R-:W1:Y:S02]  /*0130*/  LDC.64 R2, c[0x0][0x888] ;  /* 0x00022200ff027b82 */ /* 0x000e640000000a00 */
[----:B-1----:R1:W5:Y:S01]  /*0140*/  LDG.E R49, desc[UR46][R2.64] ;  /* 0x0000002e02317981 */ /* 0x002362000c1e1900 */
[----:B------:R-:W-:Y:S01]  /*0150*/  HFMA2 R92, -RZ, RZ, 0, 5.9604644775390625e-08 ;  /* 0x00000001ff5c7431 */ /* 0x000fe200000001ff */
[----:B------:R-:W-:Y:S05]  /*0160*/  BRA `(.L_x_0) ;  /* 0x00000000000c7947 */ /* 0x000fea0003800000 */
.L_x_1:
[----:B------:R-:W1:Y:S01]  /*0170*/  LDCU UR8, c[0x0][0x880] ;  /* 0x00011000ff0877ac */ /* 0x000e620008000800 */
[----:B------:R-:W-:Y:S01]  /*0180*/  HFMA2 R92, -RZ, RZ, 0, 5.9604644775390625e-08 ;  /* 0x00000001ff5c7431 */ /* 0x000fe200000001ff */
[----:B-1----:R-:W-:-:S07]  /*0190*/  MOV R49, UR8 ;  /* 0x0000000800317c02 */ /* 0x002fce0008000f00 */
.L_x_0:
[----:B------:R-:W2:Y:S02]  /*01a0*/  LDCU.64 UR8, c[0x0][0x8b0] ;  /* 0x00011600ff0877ac */ /* 0x000ea40008000a00 */
[----:B--2---:R-:W-:-:S04]  /*01b0*/  UISETP.NE.U32.AND UP0, UPT, UR8, URZ, UPT ;  /* 0x000000ff0800728c */ /* 0x004fc8000bf05070 */
[----:B------:R-:W-:-:S09]  /*01c0*/  UISETP.NE.AND.EX UP0, UPT, UR9, URZ, UPT, UP0 ;  /* 0x000000ff0900728c */ /* 0x000fd2000bf05300 */
[----:B------:R-:W-:Y:S05]  /*01d0*/  BRA.U UP0, `(.L_x_2) ;  /* 0x0000000100247547 */ /* 0x000fea000b800000 */
[----:B------:R-:W2:Y:S02]  /*01e0*/  LDCU.64 UR8, c[0x0][0x8a8] ;  /* 0x00011500ff0877ac */ /* 0x000ea40008000a00 */
[----:B--2---:R-:W-:-:S04]  /*01f0*/  UISETP.NE.U32.AND UP0, UPT, UR8, URZ, UPT ;  /* 0x000000ff0800728c */ /* 0x004fc8000bf05070 */
[----:B------:R-:W-:-:S09]  /*0200*/  UISETP.NE.AND.EX UP0, UPT, UR9, URZ, UPT, UP0 ;  /* 0x000000ff0900728c */ /* 0x000fd2000bf05300 */
[----:B------:R-:W-:Y:S05]  /*0210*/  BRA.U !UP0, `(.L_x_3) ;  /* 0x00000001080c7547 */ /* 0x000fea000b800000 */
[----:B-1----:R-:W1:Y:S02]  /*0220*/  LDC.64 R2, c[0x0][0x8a8] ;  /* 0x00022a00ff027b82 */ /* 0x002e640000000a00 */
[----:B-1----:R2:W5:Y:S01]  /*0230*/  LDG.E R47, desc[UR46][R2.64] ;  /* 0x0000002e022f7981 */ /* 0x002562000c1e1900 */
[----:B------:R-:W-:Y:S05]  /*0240*/  BRA `(.L_x_2) ;  /* 0x0000000000087947 */ /* 0x000fea0003800000 */
.L_x_3:
[----:B------:R-:W2:Y:S02]  /*0250*/  LDCU UR8, c[0x0][0x8a0] ;  /* 0x00011400ff0877ac */ /* 0x000ea40008000800 */
[----:B--2---:R-:W-:Y:S02]  /*0260*/  MOV R47, UR8 ;  /* 0x00000008002f7c02 */ /* 0x004fe40008000f00 */
.L_x_2:
[----:B------:R-:W-:Y:S01]  /*0270*/  IMAD.U32 R0, RZ, RZ, UR10 ;  /* 0x0000000aff007e24 */ /* 0x000fe2000f8e00ff */
[----:B------:R-:W-:Y:S04]  /*0280*/  BSSY.RECONVERGENT B0, `(.L_x_4) ;  /* 0x000000c000007945 */ /* 0x000fe80003800200 */
[C---:B------:R-:W-:Y:S02]  /*0290*/  ISETP.NE.OR P2, PT, R0.reuse, 0x1, !P1 ;  /* 0x000000010000780c */ /* 0x040fe40004f45670 */
[----:B------:R-:W-:-:S11]  /*02a0*/  ISETP.NE.OR P0, PT, R0, 0x3, !P1 ;  /* 0x000000030000780c */ /* 0x000fd60004f05670 */
[----:B------:R-:W-:Y:S05]  /*02b0*/  @P2 BRA `(.L_x_5) ;  /* 0x0000000000202947 */ /* 0x000fea0003800000 */
[----:B------:R-:W3:Y:S02]  /*02c0*/  LDCU.64 UR8, c[0x0][0x348] ;  /* 0x00006900ff0877ac */ /* 0x000ee40008000a00 */
[----:B---3--:R-:W-:Y:S02]  /*02d0*/  UIADD3 UR12, UP1, UPT, UR8, 0x80, URZ ;  /* 0x00000080080c7890 */ /* 0x008fe4000ff3e0ff */
[----:B------:R-:W-:Y:S02]  /*02e0*/  UIADD3 UR8, UP0, UPT, UR8, 0x180, URZ ;  /* 0x0000018008087890 */ /* 0x000fe4000ff1e0ff */
[----:B------:R-:W-:Y:S02]  /*02f0*/  UIADD3.X UR13, UPT, UPT, URZ, UR9, URZ, UP1, !UPT ;  /* 0x00000009ff0d7290 */ /* 0x000fe40008ffe4ff */
[----:B------:R-:W-:-:S07]  /*0300*/  UIADD3.X UR9, UPT, UPT, URZ, UR9, URZ, UP0, !UPT ;  /* 0x00000009ff097290 */ /* 0x000fce00087fe4ff */
[----:B------:R3:W-:Y:S02]  /*0310*/  UTMACCTL.PF [UR12] ;  /* 0x000000000c0079b9 */ /* 0x0007e40008040000 */
[----:B------:R3:W-:Y:S02]  /*0320*/  UTMACCTL.PF [UR8] ;  /* 0x00000000080079b9 */ /* 0x0007e40008040000 */
[----:B---3--:R-:W-:Y:S01]  /*0330*/  NOP ;  /* 0x0000000000007918 */ /* 0x008fe20000000000 */
.L_x_5:
[----:B------:R-:W-:Y:S05]  /*0340*/  BSYNC.RECONVERGENT B0 ;  /* 0x0000000000007941 */ /* 0x000fea0003800200 */
.L_x_4:
[----:B------:R-:W-:Y:S04]  /*0350*/  BSSY.RECONVERGENT B0, `(.L_x_6) ;  /* 0x000000a000007945 */ /* 0x000fe80003800200 */
        /* <DEDUP_REMOVED lines=9> */
.L_x_7:
[----:B------:R-:W-:Y:S05]  /*03f0*/  BSYNC.RECONVERGENT B0 ;  /* 0x0000000000007941 */ /* 0x000fea0003800200 */
.L_x_6:
[----:B------:R-:W3:Y:S01]  /*0400*/  LDCU.64 UR8, c[0x0][0x888] ;  /* 0x00011100ff0877ac */ /* 0x000ee20008000a00 */
[----:B------:R-:W-:Y:S02]  /*0410*/  UISETP.EQ.U32.AND UP1, UPT, UR6, URZ, UPT ;  /* 0x000000ff0600728c */ /* 0x000fe4000bf22070 */
[----:B------:R-:W-:Y:S02]  /*0420*/  UPLOP3.LUT UP5, UPT, UPT, UPT, UPT, 0x80, 0x8 ;  /* 0x000000000008789c */ /* 0x000fe40003faf070 */
[----:B---3--:R-:W-:-:S04]  /*0430*/  UISETP.NE.U32.AND UP0, UPT, UR8, URZ, UPT ;  /* 0x000000ff0800728c */ /* 0x008fc8000bf05070 */
[----:B------:R-:W-:-:S04]  /*0440*/  UISETP.NE.AND.EX UP0, UPT, UR9, URZ, UPT, UP0 ;  /* 0x000000ff0900728c */ /* 0x000fc8000bf05300 */
[----:B------:R-:W-:-:S04]  /*0450*/  UISETP.EQ.OR.EX UP2, UPT, UR7, URZ, !UP0, UP1 ;  /* 0x000000ff0700728c */ /* 0x000fc8000c742710 */
[----:B------:R-:W-:-:S05]  /*0460*/  UP2UR UR53, UPR, URZ, 0x4 ;  /* 0x00000004ff357883 */ /* 0x000fca0008000000 */
[----:B------:R-:W-:Y:S07]  /*0470*/  BRA.U !UP2, `(.L_x_8) ;  /* 0x000000010a207547 */ /* 0x000fee000b800000 */
[----:B------:R-:W-:Y:S01]  /*0480*/  UISETP.NE.U32.AND UP2, UPT, UR6, URZ, UPT ;  /* 0x000000ff0600728c */ /* 0x000fe2000bf45070 */
[----:B-----5:R-:W-:Y:S01]  /*0490*/  FSETP.NEU.AND P0, PT, R49, RZ, PT ;  /* 0x000000ff3100720b */ /* 0x020fe20003f0d000 */
[----:B------:R-:W-:Y:S02]  /*04a0*/  USEL UR6, URZ, 0xffffffff, UP0 ;  /* 0xffffffffff067887 */ /* 0x000fe40008000000 */
[----:B------:R-:W-:-:S10]  /*04b0*/  UISETP.NE.AND.EX UP2, UPT, UR7, URZ, UPT, UP2 ;  /* 0x000000ff0700728c */ /* 0x000fd4000bf45320 */
[----:B------:R-:W-:Y:S01]  /*04c0*/  VOTEU.ANY UP1, P0 ;  /* 0x0000000000ff7886 */ /* 0x000fe20000020100 */
[----:B------:R-:W-:-:S04]  /*04d0*/  @!UP2 USEL UR6, URZ, 0xffffffff, UP1 ;  /* 0xffffffffff06a887 */ /* 0x000fc80008800000 */
[----:B------:R-:W-:-:S04]  /*04e0*/  ULOP3.LUT UR6, UR6, 0x1, URZ, 0xc0, !UPT ;  /* 0x0000000106067892 */ /* 0x000fc8000f8ec0ff */
[----:B------:R-:W-:-:S11]  /*04f0*/  UISETP.NE.U32.AND UP5, UPT, UR6, 0x1, UPT ;  /* 0x000000010600788c */ /* 0x000fd6000bfa5070 */
.L_x_8:
[----:B------:R-:W3:Y:S01]  /*0500*/  SHFL.IDX PT, R0, R96, RZ, 0x1f ;  /* 0x00001fff60007589 */ /* 0x000ee200000e0000 */
[----:B------:R-:W-:-:S04]  /*0510*/  UISETP.NE.AND UP1, UPT, UR10, 0x2, UPT ;  /* 0x000000020a00788c */ /* 0x000fc8000bf25270 */
[----:B------:R-:W-:Y:S02]  /*0520*/  UISETP.EQ.AND UP2, UPT, UR5, URZ, !UP1 ;  /* 0x000000ff0500728c */ /* 0x000fe4000cf42270 */
[----:B------:R-:W-:-:S04]  /*0530*/  USEL UR7, URZ, 0x1, UP1 ;  /* 0x00000001ff077887 */ /* 0x000fc80008800000 */
[----:B------:R-:W-:Y:S02]  /*0540*/  PLOP3.LUT P5, PT, P1, PT, UP2, 0x80, 0x8 ;  /* 0x000000000008781c */ /* 0x000fe40000faf028 */
[----:B---3--:R-:W-:-:S13]  /*0550*/  ISETP.NE.AND P0, PT, R0, RZ, PT ;  /* 0x000000ff0000720c */ /* 0x008fda0003f05270 */
[----:B------:R-:W-:Y:S05]  /*0560*/  @P0 BRA `(.L_x_9) ;  /* 0x0000000000440947 */ /* 0x000fea0003800000 */
[----:B------:R-:W-:Y:S01]  /*0570*/  UMOV UR8, 0x400 ;  /* 0x0000040000087882 */ /* 0x000fe20000000000 */
[----:B------:R-:W-:Y:S01]  /*0580*/  UMOV UR6, 0x1 ;  /* 0x0000000100067882 */ /* 0x000fe20000000000 */
[----:B------:R-:W-:Y:S02]  /*0590*/  ULEA UR8, UR37, UR8, 0x18 ;  /* 0x0000000825087291 */ /* 0x000fe4000f8ec0ff */
[----:B------:R-:W-:-:S04]  /*05a0*/  UIADD3 UR12, UPT, UPT, -UR6, 0x100000, URZ ;  /* 0x00100000060c7890 */ /* 0x000fc8000fffe1ff */
[----:B------:R-:W-:Y:S02]  /*05b0*/  USHF.L.U32 UR13, UR12, 0xb, URZ ;  /* 0x0000000b0c0d7899 */ /* 0x000fe400080006ff */
[----:B------:R-:W-:Y:S01]  /*05c0*/  USHF.L.U32 UR12, UR12, 0x1, URZ ;  /* 0x000000010c0c7899 */ /* 0x000fe200080006ff */
[----:B------:R-:W-:Y:S01]  /*05d0*/  ELECT P0, URZ, PT ;  /* 0x0000000000ff782f */ /* 0x000fe20003800000 */
[----:B------:R-:W3:Y:S10]  /*05e0*/  FENCE.VIEW.ASYNC.S ;  /* 0x00000000000073c6 */ /* 0x000ef40000000000 */
[----:B---3--:R3:W4:Y:S01]  /*05f0*/  SYNCS.EXCH.64 URZ, [UR8], UR12 ;  /* 0x0000000c08ff75b2 */ /* 0x0087220008000100 */
[----:B------:R3:W1:Y:S01]  /*0600*/  SYNCS.EXCH.64 URZ, [UR8+0x20], UR12 ;  /* 0x0000200c08ff75b2 */ /* 0x0006620008000100 */
[----:B------:R3:W1:Y:S01]  /*0610*/  SYNCS.EXCH.64 URZ, [UR8+0x8], UR12 ;  /* 0x0000080c08ff75b2 */ /* 0x0006620008000100 */
[----:B------:R3:W1:Y:S01]  /*0620*/  SYNCS.EXCH.64 URZ, [UR8+0x28], UR12 ;  /* 0x0000280c08ff75b2 */ /* 0x0006620008000100 */
[----:B------:R3:W1:Y:S01]  /*0630*/  SYNCS.EXCH.64 URZ, [UR8+0x10], UR12 ;  /* 0x0000100c08ff75b2 */ /* 0x0006620008000100 */
[----:B------:R3:W1:Y:S01]  /*0640*/  SYNCS.EXCH.64 URZ, [UR8+0x30], UR12 ;  /* 0x0000300c08ff75b2 */ /* 0x0006620008000100 */
[----:B------:R3:W1:Y:S01]  /*0650*/  SYNCS.EXCH.64 URZ, [UR8+0x18], UR12 ;  /* 0x0000180c08ff75b2 */ /* 0x0006620008000100 */
[----:B------:R3:W1:Y:S01]  /*0660*/  SYNCS.EXCH.64 URZ, [UR8+0x38], UR12 ;  /* 0x0000380c08ff75b2 */ /* 0x0006620008000100 */
[----:B------:R-:W-:Y:S01]  /*0670*/  NOP ;  /* 0x0000000000007918 */ /* 0x000fe20000000000 */
.L_x_9:
[----:B------:R-:W2:Y:S01]  /*0680*/  SHFL.IDX PT, R0, R96, RZ, 0x1f ;  /* 0x00001fff60007589 */ /* 0x000ea200000e0000 */
[----:B------:R-:W-:Y:S01]  /*0690*/  NOP ;  /* 0x0000000000007918 */ /* 0x000fe20000000000 */
[----:B--2---:R-:W-:-:S13]  /*06a0*/  ISETP.NE.AND P0, PT, R0, 0x1, PT ;  /* 0x000000010000780c */ /* 0x004fda0003f05270 */
[----:B------:R-:W-:Y:S05]  /*06b0*/  @P0 BRA `(.L_x_10) ;  /* 0x00000000004c0947 */ /* 0x000fea0003800000 */
[----:B------:R-:W-:Y:S01]  /*06c0*/  UMOV UR9, 0x400 ;  /* 0x0000040000097882 */ /* 0x000fe20000000000 */
[----:B---3--:R-:W-:Y:S01]  /*06d0*/  UMOV UR8, 0x20 ;  /* 0x0000002000087882 */ /* 0x008fe20000000000 */
[----:B------:R-:W-:Y:S01]  /*06e0*/  UMOV UR6, 0x80 ;  /* 0x0000008000067882 */ /* 0x000fe20000000000 */
[----:B------:R-:W-:Y:S02]  /*06f0*/  ULEA UR9, UR37, UR9, 0x18 ;  /* 0x0000000925097291 */ /* 0x000fe4000f8ec0ff */
[----:B------:R-:W-:-:S04]  /*0700*/  UIADD3 UR12, UPT, UPT, -UR8, 0x100000, URZ ;  /* 0x00100000080c7890 */ /* 0x000fc8000fffe1ff */
[----:B------:R-:W-:Y:S02]  /*0710*/  USHF.L.U32 UR13, UR12, 0xb, URZ ;  /* 0x0000000b0c0d7899 */ /* 0x000fe400080006ff */
[----:B------:R-:W-:Y:S02]  /*0720*/  USHF.L.U32 UR12, UR12, 0x1, URZ ;  /* 0x000000010c0c7899 */ /* 0x000fe400080006ff */
[----:B------:R-:W-:-:S04]  /*0730*/  UIADD3 UR14, UPT, UPT, -UR6, 0x100000, URZ ;  /* 0x00100000060e7890 */ /* 0x000fc8000fffe1ff */
[----:B------:R-:W-:Y:S02]  /*0740*/  USHF.L.U32 UR15, UR14, 0xb, URZ ;  /* 0x0000000b0e0f7899 */ /* 0x000fe400080006ff */
[----:B------:R-:W-:Y:S01]  /*0750*/  USHF.L.U32 UR14, UR14, 0x1, URZ ;  /* 0x000000010e0e7899 */ /* 0x000fe200080006ff */
[----:B------:R-:W-:Y:S01]  /*0760*/  ELECT P0, URZ, PT ;  /* 0x0000000000ff782f */ /* 0x000fe20003800000 */
[----:B------:R-:W2:Y:S02]  /*0770*/  FENCE.VIEW.ASYNC.S ;  /* 0x00000000000073c6 */ /* 0x000ea40000000000 */
[----:B--2---:R2:W3:Y:S08]  /*0780*/  SYNCS.EXCH.64 URZ, [UR9+0x40], UR12 ;  /* 0x0000400c09ff75b2 */ /* 0x0044f00008000100 */
[----:B------:R2:W1:Y:S01]  /*0790*/  SYNCS.EXCH.64 URZ, [UR9+0x58], UR14 ;  /* 0x0000580e09ff75b2 */ /* 0x0004620008000100 */
[----:B------:R2:W1:Y:S01]  /*07a0*/  SYNCS.EXCH.64 URZ, [UR9+0x48], UR12 ;  /* 0x0000480c09ff75b2 */ /* 0x0004620008000100 */
[----:B------:R2:W1:Y:S01]  /*07b0*/  SYNCS.EXCH.64 URZ, [UR9+0x60], UR14 ;  /* 0x0000600e09ff75b2 */ /* 0x0004620008000100 */
[----:B------:R2:W1:Y:S01]  /*07c0*/  SYNCS.EXCH.64 URZ, [UR9+0x50], UR12 ;  /* 0x0000500c09ff75b2 */ /* 0x0004620008000100 */
[----:B------:R2:W1:Y:S01]  /*07d0*/  SYNCS.EXCH.64 URZ, [UR9+0x68], UR14 ;  /* 0x0000680e09ff75b2 */ /* 0x0004620008000100 */
[----:B------:R-:W-:Y:S01]  /*07e0*/  NOP ;  /* 0x0000000000007918 */ /* 0x000fe20000000000 */
.L_x_10:
[----:B------:R-:W4:Y:S01]  /*07f0*/  SHFL.IDX PT, R0, R96, RZ, 0x1f ;  /* 0x00001fff60007589 */ /* 0x000f2200000e0000 */
[----:B------:R-:W-:Y:S01]  /*0800*/  NOP ;  /* 0x0000000000007918 */ /* 0x000fe20000000000 */
[----:B----4-:R-:W-:-:S13]  /*0810*/  ISETP.NE.AND P0, PT, R0, 0x3, PT ;  /* 0x000000030000780c */ /* 0x010fda0003f05270 */
[----:B------:R-:W-:Y:S05]  /*0820*/  @P0 BRA `(.L_x_11) ;  /* 0x00000000002c0947 */ /* 0x000fea0003800000 */
[----:B---3--:R-:W-:Y:S01]  /*0830*/  UMOV UR8, 0x400 ;  /* 0x0000040000087882 */ /* 0x008fe20000000000 */
[----:B------:R-:W-:Y:S01]  /*0840*/  UMOV UR6, 0x20 ;  /* 0x0000002000067882 */ /* 0x000fe20000000000 */
[----:B------:R-:W-:Y:S02]  /*0850*/  ULEA UR8, UR37, UR8, 0x18 ;  /* 0x0000000825087291 */ /* 0x000fe4000f8ec0ff */
[----:B--2---:R-:W-:-:S04]  /*0860*/  UIADD3 UR12, UPT, UPT, -UR6, 0x100000, URZ ;  /* 0x00100000060c7890 */ /* 0x004fc8000fffe1ff */
[----:B------:R-:W-:Y:S02]  /*0870*/  USHF.L.U32 UR13, UR12, 0xb, URZ ;  /* 0x0000000b0c0d7899 */ /* 0x000fe400080006ff */
[----:B------:R-:W-:Y:S01]  /*0880*/  USHF.L.U32 UR12, UR12, 0x1, URZ ;  /* 0x000000010c0c7899 */ /* 0x000fe200080006ff */
[----:B------:R-:W-:Y:S01]  /*0890*/  ELECT P0, URZ, PT ;  /* 0x0000000000ff782f */ /* 0x000fe20003800000 */
[----:B------:R-:W2:Y:S10]  /*08a0*/  FENCE.VIEW.ASYNC.S ;  /* 0x00000000000073c6 */ /* 0x000eb40000000000 */
[----:B--2---:R4:W2:Y:S01]  /*08b0*/  SYNCS.EXCH.64 URZ, [UR8+0x70], UR12 ;  /* 0x0000700c08ff75b2 */ /* 0x0048a20008000100 */
[----:B------:R4:W3:Y:S02]  /*08c0*/  SYNCS.EXCH.64 URZ, [UR8+0x78], UR12 ;  /* 0x0000780c08ff75b2 */ /* 0x0008e40008000100 */
[----:B----4-:R-:W-:Y:S01]  /*08d0*/  NOP ;  /* 0x0000000000007918 */ /* 0x010fe20000000000 */
.L_x_11:
[----:B------:R-:W4:Y:S01]  /*08e0*/  SHFL.IDX PT, R0, R96, RZ, 0x1f ;  /* 0x00001fff60007589 */ /* 0x000f2200000e0000 */
[----:B------:R-:W-:Y:S01]  /*08f0*/  NOP ;  /* 0x0000000000007918 */ /* 0x000fe20000000000 */
[----:B----4-:R-:W-:-:S13]  /*0900*/  ISETP.NE.AND P0, PT, R0, 0x4, PT ;  /* 0x000000040000780c */ /* 0x010fda0003f05270 */
[----:B------:R-:W-:Y:S05]  /*0910*/  @P0 BRA `(.L_x_12) ;  /* 0x0000000000480947 */ /* 0x000fea0003800000 */
[----:B--2---:R-:W-:Y:S01]  /*0920*/  UMOV UR9, 0x1e0 ;  /* 0x000001e000097882 */ /* 0x004fe20000000000 */
[----:B---3--:R-:W-:Y:S01]  /*0930*/  UMOV UR8, 0x400 ;  /* 0x0000040000087882 */ /* 0x008fe20000000000 */
[----:B------:R-:W-:Y:S01]  /*0940*/  USEL UR9, UR9, 0x1a0, UP5 ;  /* 0x000001a009097887 */ /* 0x000fe2000a800000 */
        /* <DEDUP_REMOVED lines=10> */
[----:B--2---:R4:W2:Y:S08]  /*09f0*/  SYNCS.EXCH.64 URZ, [UR8+0x80], UR12 ;  /* 0x0000800c08ff75b2 */ /* 0x0048b00008000100 */
[----:B------:R4:W3:Y:S01]  /*0a00*/  SYNCS.EXCH.64 URZ, [UR8+0x90], UR14 ;  /* 0x0000900e08ff75b2 */ /* 0x0008e20008000100 */
[----:B------:R4:W1:Y:S01]  /*0a10*/  SYNCS.EXCH.64 URZ, [UR8+0x88], UR12 ;  /* 0x0000880c08ff75b2 */ /* 0x0008620008000100 */
[----:B------:R4:W1:Y:S02]  /*0a20*/  SYNCS.EXCH.64 URZ, [UR8+0x98], UR14 ;  /* 0x0000980e08ff75b2 */ /* 0x0008640008000100 */
[----:B----4-:R-:W-:Y:S01]  /*0a30*/  NOP ;  /* 0x0000000000007918 */ /* 0x010fe20000000000 */
.L_x_12:
[----:B------:R-:W4:Y:S01]  /*0a40*/  SHFL.IDX PT, R0, R96, RZ, 0x1f ;  /* 0x00001fff60007589 */ /* 0x000f2200000e0000 */
[----:B------:R-:W-:Y:S01]  /*0a50*/  NOP ;  /* 0x0000000000007918 */ /* 0x000fe20000000000 */
[----:B----4-:R-:W-:-:S13]  /*0a60*/  ISETP.NE.AND P0, PT, R0, 0x5, PT ;  /* 0x000000050000780c */ /* 0x010fda0003f05270 */
[----:B------:R-:W-:Y:S05]  /*0a70*/  @P0 BRA `(.L_x_13) ;  /* 0x0000000000540947 */ /* 0x000fea0003800000 */
[----:B--2---:R-:W-:Y:S01]  /*0a80*/  UMOV UR9, 0x400 ;  /* 0x0000040000097882 */ /* 0x004fe20000000000 */
        /* <DEDUP_REMOVED lines=14> */
[----:B------:R4:W1:Y:S01]  /*0b70*/  SYNCS.EXCH.64 URZ, [UR9+0xc8], UR14 ;  /* 0x0000c80e09ff75b2 */ /* 0x0008620008000100 */
[----:B------:R4:W1:Y:S01]  /*0b80*/  SYNCS.EXCH.64 URZ, [UR9+0xb0], UR12 ;  /* 0x0000b00c09ff75b2 */ /* 0x0008620008000100 */
[----:B------:R4:W1:Y:S01]  /*0b90*/  SYNCS.EXCH.64 URZ, [UR9+0xd0], UR14 ;  /* 0x0000d00e09ff75b2 */ /* 0x0008620008000100 */
[----:B------:R4:W1:Y:S01]  /*0ba0*/  SYNCS.EXCH.64 URZ, [UR9+0xb8], UR12 ;  /* 0x0000b80c09ff75b2 */ /* 0x0008620008000100 */
[----:B------:R4:W1:Y:S02]  /*0bb0*/  SYNCS.EXCH.64 URZ, [UR9+0xd8], UR14 ;  /* 0x0000d80e09ff75b2 */ /* 0x0008640008000100 */
[----:B----4-:R-:W-:Y:S01]  /*0bc0*/  NOP ;  /* 0x0000000000007918 */ /* 0x010fe20000000000 */
.L_x_13:
[----:B------:R-:W4:Y:S01]  /*0bd0*/  SHFL.IDX PT, R0, R96, RZ, 0x1f ;  /* 0x00001fff60007589 */ /* 0x000f2200000e0000 */
[----:B------:R-:W-:Y:S01]  /*0be0*/  ISETP.NE.OR P1, PT, RZ, UR10, !P1 ;  /* 0x0000000aff007c0c */ /* 0x000fe2000cf25670 */
        /* <DEDUP_REMOVED lines=12> */
[----:B------:R4:W3:Y:S01]  /*0cb0*/  SYNCS.EXCH.64 URZ, [UR8+0xf0], UR12 ;  /* 0x0000f00c08ff75b2 */ /* 0x0008e20008000100 */
[----:B------:R4:W1:Y:S01]  /*0cc0*/  SYNCS.EXCH.64 URZ, [UR8+0xe8], UR12 ;  /* 0x0000e80c08ff75b2 */ /* 0x0008620008000100 */
[----:B------:R4:W1:Y:S02]  /*0cd0*/  SYNCS.EXCH.64 URZ, [UR8+0xf8], UR12 ;  /* 0x0000f80c08ff75b2 */ /* 0x0008640008000100 */
[----:B----4-:R-:W-:Y:S01]  /*0ce0*/  NOP ;  /* 0x0000000000007918 */ /* 0x010fe20000000000 */
.L_x_14:
[----:B------:R-:W-:Y:S01]  /*0cf0*/  VOTEU.ALL UP1, P1 ;  /* 0x0000000000ff7886 */ /* 0x000fe20000820000 */
[----:B---3--:R-:W3:Y:S01]  /*0d00*/  LDCU UR8, c[0x0][0x36c] ;  /* 0x00006d80ff0877ac */ /* 0x008ee20008000800 */
[----:B------:R-:W-:Y:S01]  /*0d10*/  NOP ;  /* 0x0000000000007918 */ /* 0x000fe20000000000 */
[----:B------:R-:W-:Y:S01]  /*0d20*/  LOP3.LUT R10, R97, 0x1f, RZ, 0xc0, !PT ;  /* 0x0000001f610a7812 */ /* 0x000fe200078ec0ff */
[----:B--2---:R-:W-:Y:S01]  /*0d30*/  UMOV UR12, 0x20 ;  /* 0x00000020000c7882 */ /* 0x004fe20000000000 */
[----:B------:R-:W-:Y:S01]  /*0d40*/  @!UP1 UMOV UR6, 0x400 ;  /* 0x0000040000069882 */ /* 0x000fe20000000000 */
[----:B------:R-:W-:-:S04]  /*0d50*/  @!UP1 UIADD3 UR12, UPT, UPT, -UR12, 0x100000, URZ ;  /* 0x001000000c0c9890 */ /* 0x000fc8000fffe1ff */
[----:B------:R-:W-:Y:S02]  /*0d60*/  @!UP1 USHF.L.U32 UR13, UR12, 0xb, URZ ;  /* 0x0000000b0c0d9899 */ /* 0x000fe400080006ff */
[----:B------:R-:W-:Y:S02]  /*0d70*/  @!UP1 USHF.L.U32 UR12, UR12, 0x1, URZ ;  /* 0x000000010c0c9899 */ /* 0x000fe400080006ff */
[----:B------:R-:W-:Y:S01]  /*0d80*/  @!UP1 ULEA UR6, UR37, UR6, 0x18 ;  /* 0x0000000625069291 */ /* 0x000fe2000f8ec0ff */
[----:B------:R-:W-:Y:S01]  /*0d90*/  VOTEU.ALL UP1, P1 ;  /* 0x0000000000ff7886 */ /* 0x000fe20000820000 */
[----:B------:R-:W-:Y:S01]  /*0da0*/  UISETP.NE.AND UP4, UPT, UR10, URZ, UPT ;  /* 0x000000ff0a00728c */ /* 0x000fe2000bf85270 */
[----:B------:R-:W2:Y:S09]  /*0db0*/  FENCE.VIEW.ASYNC.S ;  /* 0x00000000000073c6 */ /* 0x000eb20000000000 */
[----:B--2---:R2:W4:Y:S01]  /*0dc0*/  @!UP1 SYNCS.EXCH.64 URZ, [UR6+0x100], UR12 ;  /* 0x0001000c06ff95b2 */ /* 0x0045220008000100 */
[----:B---3--:R-:W-:-:S09]  /*0dd0*/  UISETP.EQ.U32.AND UP1, UPT, UR8, 0x1, UPT ;  /* 0x000000010800788c */ /* 0x008fd2000bf22070 */
[----:B------:R-:W-:Y:S05]  /*0de0*/  BRA.U !UP1, `(.L_x_15) ;  /* 0x0000000109087547 */ /* 0x000fea000b800000 */
[----:B-1--4-:R-:W-:Y:S01]  /*0df0*/  UCGABAR_ARV ;  /* 0x00000000000079c7 */ /* 0x012fe20008000000 */
[----:B------:R-:W-:Y:S05]  /*0e00*/  BRA `(.L_x_16) ;  /* 0x0000000000047947 */ /* 0x000fea0003800000 */
.L_x_15:
[----:B-1--4-:R-:W-:Y:S01]  /*0e10*/  NOP ;  /* 0x0000000000007918 */ /* 0x012fe20000000000 */
.L_x_16:
[----:B------:R-:W1:Y:S01]  /*0e20*/  S2R R15, SR_CTAID.Y ;  /* 0x00000000000f7919 */ /* 0x000e620000002600 */
[----:B------:R-:W-:-:S05]  /*0e30*/  CS2R.32 R91, SR_CgaSize ;  /* 0x00000000005b7805 */ /* 0x000fca0000008a00 */
[----:B------:R-:W-:-:S05]  /*0e40*/  IMAD R91, R91, -0xa0, RZ ;  /* 0xffffff605b5b7824 */ /* 0x000fca00078e02ff */
[----:B--2---:R-:W-:-:S14]  /*0e50*/  R2UR UR6, R91 ;  /* 0x000000005b0672ca */ /* 0x004fdc00000e0000 */
[----:B------:R-:W2:Y:S01]  /*0e60*/  LDCU UR6, c[0x0][UR6+0x2b4] ;  /* 0x00005680060677ac */ /* 0x000ea20008000800 */
[----:B------:R-:W-:-:S05]  /*0e70*/  CS2R.32 R0, SR_CgaSize ;  /* 0x0000000000007805 */ /* 0x000fca0000008a00 */
[----:B------:R-:W-:-:S06]  /*0e80*/  IMAD R0, R0, -0xa0, RZ ;  /* 0xffffff6000007824 */ /* 0x000fcc00078e02ff */
[----:B------:R-:W3:Y:S01]  /*0e90*/  LDC R0, c[0x0][R0+0x2a4] ;  /* 0x0000a90000007b82 */ /* 0x000ee20000000800 */
[----:B------:R-:W-:Y:S01]  /*0ea0*/  PRMT R8, RZ, 0x7610, R8 ;  /* 0x00007610ff087816 */ /* 0x000fe20000000008 */
[----:B------:R-:W4:Y:S01]  /*0eb0*/  S2R R9, SR_CTAID.X ;  /* 0x0000000000097919 */ /* 0x000f220000002500 */
[----:B------:R-:W-:-:S05]  /*0ec0*/  CS2R.32 R91, SR_CgaSize ;  /* 0x00000000005b7805 */ /* 0x000fca0000008a00 */
[----:B------:R-:W-:-:S05]  /*0ed0*/  IMAD R91, R91, -0xa0, RZ ;  /* 0xffffff605b5b7824 */ /* 0x000fca00078e02ff */
[----:B------:R-:W-:-:S14]  /*0ee0*/  R2UR UR8, R91 ;  /* 0x000000005b0872ca */ /* 0x000fdc00000e0000 */
[----:B------:R-:W3:Y:S01]  /*0ef0*/  LDCU UR8, c[0x0][UR8+0x2b0] ;  /* 0x00005600080877ac */ /* 0x000ee20008000800 */
[----:B------:R-:W-:Y:S01]  /*0f00*/  UISETP.NE.AND UP2, UPT, UR10, 0x2, UPT ;  /* 0x000000020a00788c */ /* 0x000fe2000bf45270 */
[----:B------:R-:W2:Y:S01]  /*0f10*/  LDC R11, c[0x0][0xb24] ;  /* 0x0002c900ff0b7b82 */ /* 0x000ea20000000800 */
[----:B------:R-:W-:-:S05]  /*0f20*/  CS2R.32 R2, SR_CgaSize ;  /* 0x0000000000027805 */ /* 0x000fca0000008a00 */
[----:B------:R-:W-:-:S06]  /*0f30*/  IMAD R2, R2, -0xa0, RZ ;  /* 0xffffff6002027824 */ /* 0x000fcc00078e02ff */
[----:B------:R-:W3:Y:S08]  /*0f40*/  LDC R2, c[0x0][R2+0x2a0] ;  /* 0x0000a80002027b82 */ /* 0x000ef00000000800 */
[----:B------:R-:W3:Y:S01]  /*0f50*/  LDC R40, c[0x0][0xb24] ;  /* 0x0002c900ff287b82 */ /* 0x000ee20000000800 */
[----:B-1----:R-:W-:-:S07]  /*0f60*/  I2FP.F32.U32 R90, R15 ;  /* 0x0000000f005a7245 */ /* 0x002fce0000201000 */
[----:B------:R-:W1:Y:S01]  /*0f70*/  S2UR UR36, SR_CTAID.Z ;  /* 0x00000000002479c3 */ /* 0x000e620000002700 */
[----:B--2---:R-:W-:Y:S01]  /*0f80*/  ISETP.GE.AND P0, PT, R11, 0x1, PT ;  /* 0x000000010b00780c */ /* 0x004fe20003f06270 */
[----:B----4-:R-:W-:Y:S01]  /*0f90*/  IMAD.MOV.U32 R14, RZ, RZ, R9 ;  /* 0x000000ffff0e7224 */ /* 0x010fe200078e0009 */
[----:B------:R-:W-:Y:S01]  /*0fa0*/  I2FP.F32.U32 R91, R9 ;  /* 0x00000009005b7245 */ /* 0x000fe20000201000 */
[----:B------:R-:W-:Y:S01]  /*0fb0*/  FMUL R90, R90, UR6 ;  /* 0x000000065a5a7c20 */ /* 0x000fe20008400000 */
[----:B------:R-:W2:Y:S03]  /*0fc0*/  LDCU UR6, c[0x0][0xb30] ;  /* 0x00016600ff0677ac */ /* 0x000ea60008000800 */
[----:B---3--:R-:W-:Y:S02]  /*0fd0*/  FMUL R91, R91, UR8 ;  /* 0x000000085b5b7c20 */ /* 0x008fe40008400000 */
[----:B------:R-:W3:Y:S08]  /*0fe0*/  F2I.U32.TRUNC.NTZ R90, R90 ;  /* 0x0000005a005a7305 */ /* 0x000ef0000020f000 */
[----:B------:R-:W4:Y:S01]  /*0ff0*/  F2I.U32.TRUNC.NTZ R91, R91 ;  /* 0x0000005b005b7305 */ /* 0x000f22000020f000 */
[----:B--2---:R-:W-:Y:S01]  /*1000*/  UISETP.NE.AND UP3, UPT, UR6, 0x1, UPT ;  /* 0x000000010600788c */ /* 0x004fe2000bf65270 */
[----:B---3--:R-:W-:-:S05]  /*1010*/  IADD3 R90, PT, PT, -R90, RZ, RZ ;  /* 0x000000ff5a5a7210 */ /* 0x008fca0007ffe1ff */
[----:B------:R-:W-:Y:S01]  /*1020*/  IMAD R90, R0, R90, R15 ;  /* 0x0000005a005a7224 */ /* 0x000fe200078e020f */
[----:B------:R-:W-:Y:S01]  /*1030*/  PRMT R0, RZ, 0x7610, R0 ;  /* 0x00007610ff007816 */ /* 0x000fe20000000000 */
[----:B----4-:R-:W-:-:S04]  /*1040*/  IMAD.MOV R91, RZ, RZ, -R91 ;  /* 0x000000ffff5b7224 */ /* 0x010fc800078e0a5b */
[----:B------:R-:W-:Y:S01]  /*1050*/  IMAD R91, R2, R91, R9 ;  /* 0x0000005b025b7224 */ /* 0x000fe200078e0209 */
[----:B-1----:R-:W-:Y:S06]  /*1060*/  BRA.U UP4, `(.L_x_17) ;  /* 0x0000000104247547 */ /* 0x002fec000b800000 */
[----:B------:R-:W-:Y:S01]  /*1070*/  ISETP.NE.AND P1, PT, R90, RZ, PT ;  /* 0x000000ff5a00720c */ /* 0x000fe20003f25270 */
[----:B------:R-:W-:Y:S01]  /*1080*/  IMAD.MOV.U32 R0, RZ, RZ, 0x3 ;  /* 0x00000003ff007424 */ /* 0x000fe200078e00ff */
[C---:B------:R-:W-:Y:S02]  /*1090*/  LOP3.LUT R2, R91.reuse, 0xfffffffe, RZ, 0xc0, !PT ;  /* 0xfffffffe5b027812 */ /* 0x040fe400078ec0ff */
[----:B------:R-:W-:Y:S02]  /*10a0*/  ISETP.LT.U32.OR P1, PT, R91, 0x2, !P1 ;  /* 0x000000025b00780c */ /* 0x000fe40004f21470 */
[----:B------:R-:W-:Y:S02]  /*10b0*/  SHF.L.U32 R0, R0, R2, RZ ;  /* 0x0000000200007219 */ /* 0x000fe400000006ff */
[----:B------:R-:W-:Y:S02]  /*10c0*/  SEL R4, RZ, 0x1, !P1 ;  /* 0x00000001ff047807 */ /* 0x000fe40004800000 */
[----:B------:R-:W-:-:S05]  /*10d0*/  SEL R3, RZ, 0x2, !P1 ;  /* 0x00000002ff037807 */ /* 0x000fca0004800000 */
[----:B------:R-:W-:-:S05]  /*10e0*/  IMAD.IADD R3, R4, 0x1, R3 ;  /* 0x0000000104037824 */ /* 0x000fca00078e0203 */
[----:B------:R-:W-:Y:S02]  /*10f0*/  PRMT R8, R3, 0x7610, R8 ;  /* 0x0000761003087816 */ /* 0x000fe40000000008 */
.L_x_17:
[----:B------:R-:W-:Y:S05]  /*1100*/  @!P0 BRA `(.L_x_18) ;  /* 0x0000000000b88947 */ /* 0x000fea0003800000 */
[----:B------:R-:W1:Y:S01]  /*1110*/  LDC.64 R4, c[0x0][0xb18] ;  /* 0x0002c600ff047b82 */ /* 0x000e620000000a00 */
[----:B------:R-:W-:-:S07]  /*1120*/  ISETP.NE.AND P0, PT, R11, 0x1, PT ;  /* 0x000000010b00780c */ /* 0x000fce0003f05270 */
[----:B------:R-:W2:Y:S08]  /*1130*/  LDC R14, c[0x0][0xb0c] ;  /* 0x0002c300ff0e7b82 */ /* 0x000eb00000000800 */
[----:B------:R-:W3:Y:S08]  /*1140*/  LDC R16, c[0x0][0x370] ;  /* 0x0000dc00ff107b82 */ /* 0x000ef00000000800 */
[----:B------:R-:W4:Y:S01]  /*1150*/  LDC R13, c[0x0][0x374] ;  /* 0x0000dd00ff0d7b82 */ /* 0x000f220000000800 */
[----:B-1----:R-:W-:-:S07]  /*1160*/  ISETP.NE.AND P1, PT, R4, 0x1, PT ;  /* 0x000000010400780c */ /* 0x002fce0003f25270 */
[----:B------:R-:W3:Y:S01]  /*1170*/  LDC.64 R6, c[0x0][0xb10] ;  /* 0x0002c400ff067b82 */ /* 0x000ee20000000a00 */
[----:B--2---:R-:W-:-:S07]  /*1180*/  ISETP.NE.AND P2, PT, R14, 0x1, PT ;  /* 0x000000010e00780c */ /* 0x004fce0003f45270 */
[----:B------:R-:W1:Y:S08]  /*1190*/  LDC R12, c[0x0][0xb20] ;  /* 0x0002c800ff0c7b82 */ /* 0x000e700000000800 */
[----:B------:R-:W2:Y:S01]  /*11a0*/  LDC.64 R2, c[0x0][0xb28] ;  /* 0x0002ca00ff027b82 */ /* 0x000ea20000000a00 */
[----:B----4-:R-:W-:-:S04]  /*11b0*/  IMAD.HI.U32 R17, R13, R5, RZ ;  /* 0x000000050d117227 */ /* 0x010fc800078e00ff */
[----:B------:R-:W-:-:S04]  /*11c0*/  IMAD.HI.U32 R5, R15, R5, RZ ;  /* 0x000000050f057227 */ /* 0x000fc800078e00ff */
[----:B---3--:R-:W-:-:S05]  /*11d0*/  IMAD.HI.U32 R18, R16, R6, RZ ;  /* 0x0000000610127227 */ /* 0x008fca00078e00ff */
[-C--:B------:R-:W-:Y:S01]  /*11e0*/  @P2 SHF.R.U32.HI R16, RZ, R7.reuse, R18 ;  /* 0x00000007ff102219 */ /* 0x080fe20000011612 */
[----:B------:R-:W-:Y:S01]  /*11f0*/  IMAD.HI.U32 R18, R9, R6, RZ ;  /* 0x0000000609127227 */ /* 0x000fe200078e00ff */
[-C--:B-1----:R-:W-:Y:S02]  /*1200*/  @P1 SHF.R.U32.HI R13, RZ, R12.reuse, R17 ;  /* 0x0000000cff0d1219 */ /* 0x082fe40000011611 */
[----:B------:R-:W-:Y:S02]  /*1210*/  SHF.R.U32.HI R5, RZ, R12, R5 ;  /* 0x0000000cff057219 */ /* 0x000fe40000011605 */
[----:B------:R-:W-:Y:S02]  /*1220*/  SHF.R.U32.HI R18, RZ, R7, R18 ;  /* 0x00000007ff127219 */ /* 0x000fe40000011612 */
[----:B------:R-:W-:Y:S01]  /*1230*/  SEL R5, R15, R5, !P1 ;  /* 0x000000050f057207 */ /* 0x000fe20004800000 */
[----:B--2---:R-:W-:Y:S01]  /*1240*/  IMAD.HI.U32 R17, R13, R2, RZ ;  /* 0x000000020d117227 */ /* 0x004fe200078e00ff */
[----:B------:R-:W-:-:S03]  /*1250*/  SEL R18, R9, R18, !P2 ;  /* 0x0000001209127207 */ /* 0x000fc60005000000 */
[----:B------:R-:W-:Y:S01]  /*1260*/  IMAD.HI.U32 R6, R16, R2, RZ ;  /* 0x0000000210067227 */ /* 0x000fe200078e00ff */
[----:B------:R-:W-:-:S04]  /*1270*/  @P0 SHF.R.U32.HI R13, RZ, R3, R17 ;  /* 0x00000003ff0d0219 */ /* 0x000fc80000011611 */
[----:B------:R-:W-:Y:S01]  /*1280*/  @P0 SHF.R.U32.HI R16, RZ, R3, R6 ;  /* 0x00000003ff100219 */ /* 0x000fe20000011606 */
[----:B------:R-:W-:-:S04]  /*1290*/  IMAD R13, R13, R11, RZ ;  /* 0x0000000b0d0d7224 */ /* 0x000fc800078e02ff */
[----:B------:R-:W-:Y:S01]  /*12a0*/  IMAD R6, R16, R11, RZ ;  /* 0x0000000b10067224 */ /* 0x000fe200078e02ff */
[----:B------:R-:W-:-:S04]  /*12b0*/  ISETP.GE.AND P1, PT, R5, R13, PT ;  /* 0x0000000d0500720c */ /* 0x000fc80003f26270 */
[----:B------:R-:W-:Y:S01]  /*12c0*/  ISETP.GE.OR P1, PT, R18, R6, P1 ;  /* 0x000000061200720c */ /* 0x000fe20000f26670 */
[----:B------:R-:W-:-:S05]  /*12d0*/  IMAD.HI.U32 R6, R5, R2, RZ ;  /* 0x0000000205067227 */ /* 0x000fca00078e00ff */
[----:B------:R-:W-:-:S04]  /*12e0*/  SHF.R.U32.HI R6, RZ, R3, R6 ;  /* 0x00000003ff067219 */ /* 0x000fc80000011606 */
[----:B------:R-:W-:-:S03]  /*12f0*/  SEL R6, R5, R6, !P0 ;  /* 0x0000000605067207 */ /* 0x000fc60004000000 */
[----:B------:R-:W-:Y:S01]  /*1300*/  @!P1 IMAD.HI.U32 R7, R18, R2, RZ ;  /* 0x0000000212079227 */ /* 0x000fe200078e00ff */
[----:B------:R-:W-:-:S04]  /*1310*/  IADD3 R2, PT, PT, -R6, RZ, RZ ;  /* 0x000000ff06027210 */ /* 0x000fc80007ffe1ff */
[----:B------:R-:W-:Y:S01]  /*1320*/  @!P1 SHF.R.U32.HI R3, RZ, R3, R7 ;  /* 0x00000003ff039219 */ /* 0x000fe20000011607 */
[----:B------:R-:W-:Y:S01]  /*1330*/  IMAD R2, R11, R2, R5 ;  /* 0x000000020b027224 */ /* 0x000fe200078e0205 */
[----:B------:R-:W-:Y:S02]  /*1340*/  IADD3 R7, PT, PT, -R5, RZ, RZ ;  /* 0x000000ff05077210 */ /* 0x000fe40007ffe1ff */
[----:B------:R-:W-:-:S03]  /*1350*/  @!P1 SEL R3, R18, R3, !P0 ;  /* 0x0000000312039207 */ /* 0x000fc60004000000 */
[----:B------:R-:W-:Y:S02]  /*1360*/  IMAD R7, R4, R7, R15 ;  /* 0x0000000704077224 */ /* 0x000fe400078e020f */
[--C-:B------:R-:W-:Y:S02]  /*1370*/  @!P1 IMAD.IADD R6, R6, 0x1, -R3.reuse ;  /* 0x0000000106069824 */ /* 0x100fe400078e0a03 */
[----:B------:R-:W-:Y:S01]  /*1380*/  @!P1 IMAD R3, R2, R16, R3 ;  /* 0x0000001002039224 */ /* 0x000fe200078e0203 */
[----:B------:R-:W-:Y:S01]  /*1390*/  IADD3 R2, PT, PT, -R18, RZ, RZ ;  /* 0x000000ff12027210 */ /* 0x000fe20007ffe1ff */
[----:B------:R-:W-:Y:S02]  /*13a0*/  @!P1 IMAD R5, R6, R11, R18 ;  /* 0x0000000b06059224 */ /* 0x000fe400078e0212 */
[----:B------:R-:W-:Y:S02]  /*13b0*/  @!P1 IMAD.MOV.U32 R18, RZ, RZ, R3 ;  /* 0x000000ffff129224 */ /* 0x000fe400078e0003 */
[----:B------:R-:W-:-:S02]  /*13c0*/  IMAD R2, R14, R2, R9 ;  /* 0x000000020e027224 */ /* 0x000fc400078e0209 */
[----:B------:R-:W-:Y:S02]  /*13d0*/  IMAD R15, R5, R4, R7 ;  /* 0x00000004050f7224 */ /* 0x000fe400078e0207 */
[----:B------:R-:W-:Y:S02]  /*13e0*/  IMAD R14, R18, R14, R2 ;  /* 0x0000000e120e7224 */ /* 0x000fe400078e0202 */
.L_x_18:
[----:B------:R-:W-:Y:S05]  /*13f0*/  BRA.U UP3, `(.L_x_19) ;  /* 0x0000000103407547 */ /* 0x000fea000b800000 */
[----:B------:R-:W1:Y:S08]  /*1400*/  LDC.64 R4, c[0x0][0xb10] ;  /* 0x0002c400ff047b82 */ /* 0x000e700000000a00 */
[----:B------:R-:W2:Y:S08]  /*1410*/  LDC.64 R2, c[0x0][0xb18] ;  /* 0x0002c600ff027b82 */ /* 0x000eb00000000a00 */
[----:B------:R-:W3:Y:S08]  /*1420*/  LDC R6, c[0x0][0xb20] ;  /* 0x0002c800ff067b82 */ /* 0x000ef00000000800 */
[----:B------:R-:W4:Y:S01]  /*1430*/  LDC R7, c[0x0][0xb0c] ;  /* 0x0002c300ff077b82 */ /* 0x000f220000000800 */
[----:B-1----:R-:W-:-:S05]  /*1440*/  IMAD.HI.U32 R4, R14, R4, RZ ;  /* 0x000000040e047227 */ /* 0x002fca00078e00ff */
[----:B------:R-:W-:Y:S01]  /*1450*/  SHF.R.U32.HI R4, RZ, R5, R4 ;  /* 0x00000005ff047219 */ /* 0x000fe20000011604 */
[----:B--2---:R-:W-:Y:S01]  /*1460*/  IMAD.HI.U32 R3, R15, R3, RZ ;  /* 0x000000030f037227 */ /* 0x004fe200078e00ff */
[----:B------:R-:W-:-:S04]  /*1470*/  ISETP.NE.AND P0, PT, R2, 0x1, PT ;  /* 0x000000010200780c */ /* 0x000fc80003f05270 */
[----:B---3--:R-:W-:-:S04]  /*1480*/  SHF.R.U32.HI R3, RZ, R6, R3 ;  /* 0x00000006ff037219 */ /* 0x008fc80000011603 */
[----:B------:R-:W-:Y:S02]  /*1490*/  SEL R3, R15, R3, !P0 ;  /* 0x000000030f037207 */ /* 0x000fe40004000000 */
[----:B----4-:R-:W-:-:S04]  /*14a0*/  ISETP.NE.AND P1, PT, R7, 0x1, PT ;  /* 0x000000010700780c */ /* 0x010fc80003f25270 */
[----:B------:R-:W-:-:S05]  /*14b0*/  SEL R5, R14, R4, !P1 ;  /* 0x000000040e057207 */ /* 0x000fca0004800000 */
[----:B------:R-:W-:Y:S02]  /*14c0*/  IMAD.IADD R4, R3, 0x1, -R5 ;  /* 0x0000000103047824 */ /* 0x000fe400078e0a05 */
[----:B------:R-:W-:Y:S02]  /*14d0*/  IMAD.IADD R3, R5, 0x1, -R3 ;  /* 0x0000000105037824 */ /* 0x000fe400078e0a03 */
[----:B------:R-:W-:Y:S02]  /*14e0*/  IMAD R14, R4, R7, R14 ;  /* 0x00000007040e7224 */ /* 0x000fe400078e020e */
[----:B------:R-:W-:Y:S02]  /*14f0*/  IMAD R15, R3, R2, R15 ;  /* 0x00000002030f7224 */ /* 0x000fe400078e020f */
.L_x_19:
[----:B------:R-:W-:Y:S05]  /*1500*/  BRA.U !UP1, `(.L_x_20) ;  /* 0x00000001090c7547 */ /* 0x000fea000b800000 */
[----:B------:R-:W-:Y:S01]  /*1510*/  UCGABAR_WAIT ;  /* 0x0000000000007dc7 */ /* 0x000fe20008000000 */
[----:B------:R-:W-:Y:S01]  /*1520*/  CCTL.IVALL ;  /* 0x00000000ff00798f */ /* 0x000fe20002000000 */
[----:B------:R-:W-:Y:S05]  /*1530*/  BRA `(.L_x_21) ;  /* 0x0000000000047947 */ /* 0x000fea0003800000 */
.L_x_20:
[----:B------:R-:W-:Y:S06]  /*1540*/  BAR.SYNC.DEFER_BLOCKING 0x0 ;  /* 0x0000000000007b1d */ /* 0x000fec0000010000 */
.L_x_21:
[----:B------:R-:W-:Y:S05]  /*1550*/  BRA.U UP2, `(.L_x_22) ;  /* 0x0000001102b47547 */ /* 0x000fea000b800000 */
[----:B------:R-:W1:Y:S01]  /*1560*/  LDCU UR15, c[0x0][0x38c] ;  /* 0x00007180ff0f77ac */ /* 0x000e620008000800 */
[----:B------:R-:W2:Y:S01]  /*1570*/  LDC R8, c[0x0][0x370] ;  /* 0x0000dc00ff087b82 */ /* 0x000ea20000000800 */
[C---:B------:R-:W-:Y:S01]  /*1580*/  IMAD.SHL.U32 R19, R9.reuse, 0x20, RZ ;  /* 0x0000002009137824 */ /* 0x040fe200078e00ff */
[----:B------:R-:W-:Y:S01]  /*1590*/  PLOP3.LUT P1, PT, PT, PT, UP5, 0x80, 0x8 ;  /* 0x000000000008781c */ /* 0x000fe20003f2f058 */
[----:B------:R-:W-:Y:S01]  /*15a0*/  UISETP.NE.AND UP1, UPT, UR10, URZ, UPT ;  /* 0x000000ff0a00728c */ /* 0x000fe2000bf25270 */
[----:B------:R-:W-:Y:S01]  /*15b0*/  ISETP.NE.AND P4, PT, R10, RZ, P5 ;  /* 0x000000ff0a00720c */ /* 0x000fe20002f85270 */
[----:B------:R-:W-:Y:S01]  /*15c0*/  IMAD.SHL.U32 R18, R9, 0x80, RZ ;  /* 0x0000008009127824 */ /* 0x000fe200078e00ff */
[----:B------:R-:W-:Y:S01]  /*15d0*/  PLOP3.LUT P1, PT, P1, PT, PT, 0x8, 0x80 ;  /* 0x000000000080781c */ /* 0x000fe20000f2e170 */
[----:B------:R-:W-:Y:S01]  /*15e0*/  IMAD.MOV.U32 R17, RZ, RZ, 0x1 ;  /* 0x00000001ff117424 */ /* 0x000fe200078e00ff */
[----:B------:R-:W3:Y:S01]  /*15f0*/  LDC R0, c[0x0][0x374] ;  /* 0x0000dd00ff007b82 */ /* 0x000ee20000000800 */
[----:B------:R-:W-:Y:S01]  /*1600*/  IMAD.MOV.U32 R16, RZ, RZ, RZ ;  /* 0x000000ffff107224 */ /* 0x000fe200078e00ff */
[----:B------:R-:W-:Y:S01]  /*1610*/  CS2R R12, SRZ ;  /* 0x00000000000c7805 */ /* 0x000fe2000001ff00 */
[----:B------:R-:W-:Y:S01]  /*1620*/  IMAD.MOV.U32 R11, RZ, RZ, 0x1 ;  /* 0x00000001ff0b7424 */ /* 0x000fe200078e00ff */
[----:B------:R-:W-:Y:S01]  /*1630*/  LOP3.LUT R19, R19, 0x20, RZ, 0xc0, !PT ;  /* 0x0000002013137812 */ /* 0x000fe200078ec0ff */
[----:B------:R-:W4:Y:S01]  /*1640*/  LDCU.64 UR24, c[0x0][0x348] ;  /* 0x00006900ff1877ac */ /* 0x000f220008000a00 */
[----:B-1----:R-:W-:-:S02]  /*1650*/  UIADD3 UR4, UPT, UPT, UR15, 0x3f, URZ ;  /* 0x0000003f0f047890 */ /* 0x002fc4000fffe0ff */
[----:B------:R-:W-:Y:S02]  /*1660*/  USEL UR7, UR7, 0x2, UP1 ;  /* 0x0000000207077887 */ /* 0x000fe40008800000 */
[----:B------:R-:W-:Y:S01]  /*1670*/  USHF.R.S32.HI UR22, URZ, 0x1f, UR4 ;  /* 0x0000001fff167899 */ /* 0x000fe20008011404 */
[----:B------:R-:W-:-:S03]  /*1680*/  UMOV UR13, URZ ;  /* 0x000000ff000d7c82 */ /* 0x000fc60008000000 */
[----:B------:R-:W-:Y:S02]  /*1690*/  ULEA.HI UR22, UR22, UR4, URZ, 0x6 ;  /* 0x0000000416167291 */ /* 0x000fe4000f8f30ff */
[----:B------:R-:W-:Y:S02]  /*16a0*/  UIADD3 UR4, UPT, UPT, UR15, -0x1, URZ ;  /* 0xffffffff0f047890 */ /* 0x000fe4000fffe0ff */
[----:B------:R-:W-:Y:S02]  /*16b0*/  USHF.R.S32.HI UR22, URZ, 0x6, UR22 ;  /* 0x00000006ff167899 */ /* 0x000fe40008011416 */
[----:B------:R-:W-:Y:S02]  /*16c0*/  UISETP.GE.U32.AND UP2, UPT, UR4, -0x7f, UPT ;  /* 0xffffff810400788c */ /* 0x000fe4000bf46070 */
[----:B------:R-:W-:Y:S02]  /*16d0*/  UISETP.LT.U32.AND UP0, UPT, UR22, 0x4, UPT ;  /* 0x000000041600788c */ /* 0x000fe4000bf01070 */
[----:B------:R-:W-:-:S02]  /*16e0*/  UIADD3 UR15, UPT, UPT, UR15, 0x7e, URZ ;  /* 0x0000007e0f0f7890 */ /* 0x000fc4000fffe0ff */
[----:B------:R-:W-:-:S04]  /*16f0*/  USEL UR21, UR22, 0x4, UP0 ;  /* 0x0000000416157887 */ /* 0x000fc80008000000 */
[----:B------:R-:W-:Y:S02]  /*1700*/  UIADD3 UR6, UPT, UPT, UR21, -0x1, URZ ;  /* 0xffffffff15067890 */ /* 0x000fe4000fffe0ff */
[----:B------:R-:W-:Y:S02]  /*1710*/  @UP2 UIADD3 UR6, UPT, UPT, UR21, URZ, URZ ;  /* 0x000000ff15062290 */ /* 0x000fe4000fffe0ff */
[----:B------:R-:W-:Y:S02]  /*1720*/  UIADD3 UR14, UPT, UPT, UR22, -UR21, URZ ;  /* 0x80000015160e7290 */ /* 0x000fe4000fffe0ff */
[----:B------:R-:W-:Y:S02]  /*1730*/  UIADD3 UR5, UPT, UPT, UR6, 0x1, URZ ;  /* 0x0000000106057890 */ /* 0x000fe4000fffe0ff */
[----:B--2-4-:R-:W-:-:S12]  /*1740*/  UIADD3 UR6, UPT, UPT, -UR6, URZ, URZ ;  /* 0x000000ff06067290 */ /* 0x014fd8000fffe1ff */
.L_x_42:
[----:B------:R-:W-:Y:S01]  /*1750*/  UISETP.NE.AND UP0, UPT, UR37, URZ, UPT ;  /* 0x000000ff2500728c */ /* 0x000fe2000bf05270 */
[----:B------:R-:W1:Y:S08]  /*1760*/  S2UR UR37, SR_CgaCtaId ;  /* 0x00000000002579c3 */ /* 0x000e700000008800 */
[----:B------:R-:W-:Y:S05]  /*1770*/  BRA.U UP0, `(.L_x_23) ;  /* 0x0000000100347547 */ /* 0x000fea000b800000 */
[----:B------:R-:W2:Y:S01]  /*1780*/  S2R R2, SR_CgaCtaId ;  /* 0x0000000000027919 */ /* 0x000ea20000008800 */
[----:B------:R-:W-:-:S04]  /*1790*/  MOV R3, 0x400 ;  /* 0x0000040000037802 */ /* 0x000fc80000000f00 */
[----:B--2---:R-:W-:Y:S02]  /*17a0*/  LEA R2, R2, R3, 0x18 ;  /* 0x0000000302027211 */ /* 0x004fe400078ec0ff */
[----:B------:R-:W-:-:S03]  /*17b0*/  SHF.L.U32 R3, R11, 0x1f, RZ ;  /* 0x0000001f0b037819 */ /* 0x000fc600000006ff */
[----:B------:R-:W-:-:S04]  /*17c0*/  IMAD R2, R12, 0x8, R2 ;  /* 0x000000080c027824 */ /* 0x000fc800078e0202 */
[----:B------:R-:W2:Y:S02]  /*17d0*/  SYNCS.PHASECHK.TRANS64.TRYWAIT P0, [R2+URZ+0xf0], R3 ;  /* 0x0000f003020075a7 */ /* 0x000ea400080011ff */
[----:B--2---:R-:W-:Y:S05]  /*17e0*/  @!P0 BRA `(.L_x_24) ;  /* 0x00000064000c8947 */ /* 0x004fea0003800000 */
.L_x_133:
[----:B------:R-:W-:Y:S01]  /*17f0*/  VIADD R12, R12, 0x1 ;  /* 0x000000010c0c7836 */ /* 0x000fe20000000000 */
[----:B------:R2:W-:Y:S04]  /*1800*/  SYNCS.ARRIVE.TRANS64.A1T0 RZ, [R2+URZ+0xe0], RZ ;  /* 0x0000e0ff02ff79a7 */ /* 0x0005e800081000ff */
[----:B------:R-:W-:-:S04]  /*1810*/  ISETP.NE.AND P0, PT, R12, 0x2, PT ;  /* 0x000000020c00780c */ /* 0x000fc80003f05270 */
[----:B------:R-:W-:Y:S02]  /*1820*/  SEL R12, R12, RZ, P0 ;  /* 0x000000ff0c0c7207 */ /* 0x000fe40000000000 */
[----:B--2---:R-:W-:-:S04]  /*1830*/  SEL R2, RZ, 0x1, P0 ;  /* 0x00000001ff027807 */ /* 0x004fc80000000000 */
[----:B------:R-:W-:-:S07]  /*1840*/  LOP3.LUT R11, R11, R2, RZ, 0x3c, !PT ;  /* 0x000000020b0b7212 */ /* 0x000fce00078e3cff */
.L_x_23:
[----:B------:R-:W-:Y:S01]  /*1850*/  UMOV UR4, 0x400 ;  /* 0x0000040000047882 */ /* 0x000fe20000000000 */
[----:B------:R-:W-:Y:S01]  /*1860*/  SHF.L.U32 R2, R17, 0x1f, RZ ;  /* 0x0000001f11027819 */ /* 0x000fe200000006ff */
[----:B-1----:R-:W-:Y:S01]  /*1870*/  ULEA UR4, UR37, UR4, 0x18 ;  /* 0x0000000425047291 */ /* 0x002fe2000f8ec0ff */
[----:B------:R-:W-:Y:S01]  /*1880*/  R2UR UR35, R18 ;  /* 0x00000000122372ca */ /* 0x000fe200000e0000 */
[----:B------:R-:W-:Y:S01]  /*1890*/  UISETP.GE.U32.AND UP0, UPT, UR15, 0x7f, UPT ;  /* 0x0000007f0f00788c */ /* 0x000fe2000bf06070 */
[----:B------:R-:W-:Y:S01]  /*18a0*/  R2UR UR11, R19 ;  /* 0x00000000130b72ca */ /* 0x000fe200000e0000 */
[----:B------:R-:W-:Y:S01]  /*18b0*/  ULEA UR8, UR13, UR4, 0x3 ;  /* 0x000000040d087291 */ /* 0x000fe2000f8e18ff */
[----:B------:R-:W-:-:S08]  /*18c0*/  UMOV UR23, URZ ;  /* 0x000000ff00177c82 */ /* 0x000fd00008000000 */
[----:B------:R1:W2:Y:S01]  /*18d0*/  SYNCS.PHASECHK.TRANS64.TRYWAIT P0, [UR8+0x20], R2 ;  /* 0x00002002ff0075a7 */ /* 0x0002a20008001108 */
[----:B------:R-:W-:-:S13]  /*18e0*/  R2UR UR8, R15 ;  /* 0x000000000f0872ca */ /* 0x000fda00000e0000 */
[----:B------:R-:W-:Y:S01]  /*18f0*/  ULEA UR11, UR8, UR11, 0x6 ;  /* 0x0000000b080b7291 */ /* 0x000fe2000f8e30ff */
[----:B-1----:R-:W-:-:S05]  /*1900*/  LEA.HI R2, R14, R14, RZ, 0x1 ;  /* 0x0000000e0e027211 */ /* 0x002fca00078f08ff */
[----:B------:R-:W-:-:S05]  /*1910*/  IMAD.SHL.U32 R2, R2, 0x80, RZ ;  /* 0x0000008002027824 */ /* 0x000fca00078e00ff */
[----:B------:R-:W-:-:S04]  /*1920*/  LOP3.LUT R2, R2, 0xffffff00, RZ, 0xc0, !PT ;  /* 0xffffff0002027812 */ /* 0x000fc800078ec0ff */
[----:B------:R-:W-:-:S13]  /*1930*/  R2UR UR9, R2 ;  /* 0x00000000020972ca */ /* 0x000fda00000e0000 */
[----:B------:R-:W-:Y:S01]  /*1940*/  ULOP3.LUT UR35, UR9, 0x80, UR35, 0xf8, !UPT ;  /* 0x0000008009237892 */ /* 0x000fe2000f8ef823 */
[----:B------:R-:W-:Y:S11]  /*1950*/  BRA.U !UP0, `(.L_x_25) ;  /* 0x0000000108c07547 */ /* 0x000ff6000b800000 */
[----:B------:R-:W-:Y:S01]  /*1960*/  UMOV UR16, UR6 ;  /* 0x0000000600107c82 */ /* 0x000fe20008000000 */
[----:B------:R-:W-:Y:S01]  /*1970*/  UMOV UR17, UR13 ;  /* 0x0000000d00117c82 */ /* 0x000fe20008000000 */
[----:B------:R-:W-:-:S05]  /*1980*/  UMOV UR34, URZ ;  /* 0x000000ff00227c82 */ /* 0x000fca0008000000 */
.L_x_31:
[----:B------:R-:W-:Y:S01]  /*1990*/  ULEA UR33, UR17, UR4, 0x3 ;  /* 0x0000000411217291 */ /* 0x000fe2000f8e18ff */
[----:B------:R-:W-:Y:S01]  /*19a0*/  @P5 MOV R3, 0xa000 ;  /* 0x0000a00000035802 */ /* 0x000fe20000000f00 */
[----:B-12-4-:R-:W-:Y:S10]  /*19b0*/  @P0 BRA `(.L_x_26) ;  /* 0x00000000000c0947 */ /* 0x016ff40003800000 */
[----:B------:R-:W-:-:S04]  /*19c0*/  SHF.L.U32 R4, R17, 0x1f, RZ ;  /* 0x0000001f11047819 */ /* 0x000fc800000006ff */
[----:B------:R-:W1:Y:S02]  /*19d0*/  SYNCS.PHASECHK.TRANS64.TRYWAIT P0, [UR33+0x20], R4 ;  /* 0x00002004ff0075a7 */ /* 0x000e640008001121 */
[----:B-1----:R-:W-:Y:S05]  /*19e0*/  @!P0 BRA `(.L_x_27) ;  /* 0x0000006000a08947 */ /* 0x002fea0003800000 */
.L_x_26:
[----:B------:R2:W-:Y:S01]  /*19f0*/  @P5 SYNCS.ARRIVE.TRANS64 RZ, [UR33], R3 ;  /* 0x00000003ffff59a7 */ /* 0x0005e20008000021 */
[----:B------:R-:W-:Y:S02]  /*1a00*/  ULOP3.LUT UR8, UR7, 0x2, URZ, 0xfc, !UPT ;  /* 0x0000000207087892 */ /* 0x000fe4000f8efcff */
[----:B------:R-:W-:Y:S02]  /*1a10*/  UIADD3 UR16, UPT, UPT, UR16, 0x1, URZ ;  /* 0x0000000110107890 */ /* 0x000fe4000fffe0ff */
[----:B------:R-:W-:Y:S02]  /*1a20*/  UISETP.NE.AND UP0, UPT, UR8, 0x2, UPT ;  /* 0x000000020800788c */ /* 0x000fe4000bf05270 */
[----:B------:R-:W-:-:S07]  /*1a30*/  UISETP.NE.AND UP2, UPT, UR16, 0x1, UPT ;  /* 0x000000011000788c */ /* 0x000fce000bf45270 */
[----:B------:R-:W-:Y:S05]  /*1a40*/  BRA.U UP0, `(.L_x_28) ;  /* 0x0000000100047547 */ /* 0x000fea000b800000 */
[----:B------:R-:W-:Y:S05]  /*1a50*/  BPT.TRAP 0x1 ;  /* 0x000000040000795c */ /* 0x000fea0000300000 */
.L_x_28:
[----:B------:R-:W-:Y:S04]  /*1a60*/  BSSY.RECONVERGENT B0, `(.L_x_29) ;  /* 0x0000003000007945 */ /* 0x000fe80003800200 */
[----:B------:R-:W-:Y:S05]  /*1a70*/  @!P4 BRA `(.L_x_30) ;  /* 0x000000000004c947 */ /* 0x000fea0003800000 */
[----:B------:R-:W-:Y:S05]  /*1a80*/  BPT.TRAP 0x1 ;  /* 0x000000040000795c */ /* 0x000fea0000300000 */
.L_x_30:
[----:B------:R-:W-:Y:S05]  /*1a90*/  BSYNC.RECONVERGENT B0 ;  /* 0x0000000000007941 */ /* 0x000fea0003800200 */
.L_x_29:
[----:B------:R-:W-:Y:S02]  /*1aa0*/  UIADD3 UR13, UPT, UPT, UR17, 0x1, URZ ;  /* 0x00000001110d7890 */ /* 0x000fe4000fffe0ff */
[----:B------:R-:W-:Y:S02]  /*1ab0*/  ULEA UR32, UR17, UR4, 0xe ;  /* 0x0000000411207291 */ /* 0x000fe4000f8e70ff */
[----:B------:R-:W-:Y:S02]  /*1ac0*/  UISETP.NE.AND UP0, UPT, UR13, 0x4, UPT ;  /* 0x000000040d00788c */ /* 0x000fe4000bf05270 */
[----:B------:R-:W-:Y:S02]  /*1ad0*/  UIADD3 UR28, UP1, UPT, UR24, 0x80, URZ ;  /* 0x00000080181c7890 */ /* 0x000fe4000ff3e0ff */
[----:B------:R-:W-:Y:S02]  /*1ae0*/  USEL UR9, URZ, 0x1, UP0 ;  /* 0x00000001ff097887 */ /* 0x000fe40008000000 */
[----:B------:R-:W-:-:S02]  /*1af0*/  USEL UR13, UR13, URZ, UP0 ;  /* 0x000000ff0d0d7287 */ /* 0x000fc40008000000 */
[----:B------:R-:W-:Y:S02]  /*1b00*/  UIADD3 UR26, UP0, UPT, UR24, 0x180, URZ ;  /* 0x00000180181a7890 */ /* 0x000fe4000ff1e0ff */
[----:B------:R-:W-:Y:S01]  /*1b10*/  ULEA UR8, UR13, UR4, 0x3 ;  /* 0x000000040d087291 */ /* 0x000fe2000f8e18ff */
[----:B------:R-:W-:Y:S01]  /*1b20*/  LOP3.LUT R17, R17, UR9, RZ, 0x3c, !PT ;  /* 0x0000000911117c12 */ /* 0x000fe2000f8e3cff */
[----:B------:R-:W-:Y:S02]  /*1b30*/  ULOP3.LUT UR33, UR33, 0xfefffff8, URZ, 0xc0, !UPT ;  /* 0xfefffff821217892 */ /* 0x000fe4000f8ec0ff */
[----:B------:R-:W-:Y:S01]  /*1b40*/  UIADD3.X UR29, UPT, UPT, URZ, UR25, URZ, UP1, !UPT ;  /* 0x00000019ff1d7290 */ /* 0x000fe20008ffe4ff */
[----:B-1----:R-:W-:Y:S01]  /*1b50*/  SHF.L.U32 R2, R17, 0x1f, RZ ;  /* 0x0000001f11027819 */ /* 0x002fe200000006ff */
[----:B------:R-:W-:Y:S02]  /*1b60*/  UIADD3 UR32, UPT, UPT, UR32, 0x6400, URZ ;  /* 0x0000640020207890 */ /* 0x000fe4000fffe0ff */
[----:B------:R-:W-:Y:S01]  /*1b70*/  UIADD3.X UR27, UPT, UPT, URZ, UR25, URZ, UP0, !UPT ;  /* 0x00000019ff1b7290 */ /* 0x000fe200087fe4ff */
[----:B------:R1:W4:Y:S01]  /*1b80*/  SYNCS.PHASECHK.TRANS64.TRYWAIT P0, [UR8+0x20], R2 ;  /* 0x00002002ff0075a7 */ /* 0x0003220008001108 */
[----:B------:R-:W-:Y:S01]  /*1b90*/  ULEA UR8, UR17, UR4, 0xc ;  /* 0x0000000411087291 */ /* 0x000fe2000f8e60ff */
[----:B------:R-:W-:Y:S01]  /*1ba0*/  UMOV UR18, 0x0 ;  /* 0x0000000000127882 */ /* 0x000fe20000000000 */
[----:B------:R-:W-:-:S02]  /*1bb0*/  UMOV UR19, 0x10000000 ;  /* 0x1000000000137882 */ /* 0x000fc40000000000 */
[----:B------:R-:W-:Y:S01]  /*1bc0*/  UIADD3 UR8, UPT, UPT, UR8, 0x16400, URZ ;  /* 0x0001640008087890 */ /* 0x000fe2000fffe0ff */
[----:B------:R2:W-:Y:S01]  /*1bd0*/  UTMALDG.3D.2CTA [UR32], [UR28], desc[UR18] ;  /* 0x000012201c0075b4 */ /* 0x0005e20008211000 */
[----:B------:R-:W-:Y:S01]  /*1be0*/  UMOV UR10, UR34 ;  /* 0x00000022000a7c82 */ /* 0x000fe20008000000 */
[----:B------:R-:W-:Y:S01]  /*1bf0*/  UMOV UR12, UR36 ;  /* 0x00000024000c7c82 */ /* 0x000fe20008000000 */
[----:B------:R-:W-:Y:S01]  /*1c00*/  UMOV UR9, UR33 ;  /* 0x0000002100097c82 */ /* 0x000fe20008000000 */
[----:B------:R-:W-:Y:S01]  /*1c10*/  UMOV UR23, UR5 ;  /* 0x0000000500177c82 */ /* 0x000fe20008000000 */
[----:B------:R-:W-:-:S03]  /*1c20*/  UMOV UR17, UR13 ;  /* 0x0000000d00117c82 */ /* 0x000fc60008000000 */
[----:B------:R1:W-:Y:S01]  /*1c30*/  UTMALDG.3D.2CTA [UR8], [UR26], desc[UR18] ;  /* 0x000012081a0075b4 */ /* 0x0003e20008211000 */
[----:B--2---:R-:W-:Y:S01]  /*1c40*/  UIADD3 UR34, UPT, UPT, UR34, 0x40, URZ ;  /* 0x0000004022227890 */ /* 0x004fe2000fffe0ff */
[----:B------:R-:W-:Y:S11]  /*1c50*/  BRA.U UP2, `(.L_x_31) ;  /* 0xfffffffd024c7547 */ /* 0x000ff6000b83ffff */
.L_x_25:
[----:B-1----:R-:W-:Y:S01]  /*1c60*/  ULEA UR8, UR13, UR4, 0x3 ;  /* 0x000000040d087291 */ /* 0x002fe2000f8e18ff */
[----:B------:R-:W-:Y:S01]  /*1c70*/  SHF.L.U32 R2, R17, 0x1f, RZ ;  /* 0x0000001f11027819 */ /* 0x000fe200000006ff */
[----:B------:R-:W-:Y:S01]  /*1c80*/  @!P1 SYNCS.ARRIVE.TRANS64.A1T0 RZ, [UR4+0x78], RZ ;  /* 0x000078ffffff99a7 */ /* 0x000fe20008100004 */
[----:B------:R-:W-:-:S06]  /*1c90*/  UISETP.GT.AND UP0, UPT, UR22, UR21, UPT ;  /* 0x000000151600728c */ /* 0x000fcc000bf04270 */
[----:B--2-4-:R1:W2:Y:S03]  /*1ca0*/  SYNCS.PHASECHK.TRANS64.TRYWAIT P0, [UR8+0x20], R2 ;  /* 0x00002002ff0075a7 */ /* 0x0142a60008001108 */
[----:B------:R-:W-:Y:S05]  /*1cb0*/  BRA.U !UP0, `(.L_x_32) ;  /* 0x0000000108c07547 */ /* 0x000fea000b800000 */
[----:B------:R-:W-:Y:S01]  /*1cc0*/  UIADD3 UR26, UPT, UPT, UR14, UR23, URZ ;  /* 0x000000170e1a7290 */ /* 0x000fe2000fffe0ff */
[----:B------:R-:W-:-:S11]  /*1cd0*/  UMOV UR27, UR13 ;  /* 0x0000000d001b7c82 */ /* 0x000fd60008000000 */
.L_x_38:
[----:B------:R-:W-:Y:S01]  /*1ce0*/  ULEA UR17, UR27, UR4, 0x3 ;  /* 0x000000041b117291 */ /* 0x000fe2000f8e18ff */
[----:B--2---:R-:W-:Y:S01]  /*1cf0*/  @P5 MOV R3, 0xa000 ;  /* 0x0000a00000035802 */ /* 0x004fe20000000f00 */
[----:B-12---:R-:W-:Y:S10]  /*1d00*/  @P0 BRA `(.L_x_33) ;  /* 0x00000000000c0947 */ /* 0x006ff40003800000 */
[----:B------:R-:W-:-:S04]  /*1d10*/  SHF.L.U32 R4, R17, 0x1f, RZ ;  /* 0x0000001f11047819 */ /* 0x000fc800000006ff */
[----:B------:R-:W2:Y:S02]  /*1d20*/  SYNCS.PHASECHK.TRANS64.TRYWAIT P0, [UR17+0x20], R4 ;  /* 0x00002004ff0075a7 */ /* 0x000ea40008001111 */
[----:B--2---:R-:W-:Y:S05]  /*1d30*/  @!P0 BRA `(.L_x_34) ;  /* 0x0000005c00e48947 */ /* 0x004fea0003800000 */
.L_x_33:
[----:B------:R2:W-:Y:S01]  /*1d40*/  @P5 SYNCS.ARRIVE.TRANS64 RZ, [UR17], R3 ;  /* 0x00000003ffff59a7 */ /* 0x0005e20008000011 */
[----:B------:R-:W-:-:S04]  /*1d50*/  ULOP3.LUT UR8, UR7, 0x2, URZ, 0xfc, !UPT ;  /* 0x0000000207087892 */ /* 0x000fc8000f8efcff */
[----:B------:R-:W-:-:S09]  /*1d60*/  UISETP.NE.AND UP0, UPT, UR8, 0x2, UPT ;  /* 0x000000020800788c */ /* 0x000fd2000bf05270 */
[----:B------:R-:W-:Y:S05]  /*1d70*/  BRA.U UP0, `(.L_x_35) ;  /* 0x0000000100047547 */ /* 0x000fea000b800000 */
[----:B------:R-:W-:Y:S05]  /*1d80*/  BPT.TRAP 0x1 ;  /* 0x000000040000795c */ /* 0x000fea0000300000 */
.L_x_35:
[----:B------:R-:W-:Y:S04]  /*1d90*/  BSSY.RECONVERGENT B0, `(.L_x_36) ;  /* 0x0000003000007945 */ /* 0x000fe80003800200 */
[----:B------:R-:W-:Y:S05]  /*1da0*/  @!P4 BRA `(.L_x_37) ;  /* 0x000000000004c947 */ /* 0x000fea0003800000 */
[----:B------:R-:W-:Y:S05]  /*1db0*/  BPT.TRAP 0x1 ;  /* 0x000000040000795c */ /* 0x000fea0000300000 */
.L_x_37:
[----:B------:R-:W-:Y:S05]  /*1dc0*/  BSYNC.RECONVERGENT B0 ;  /* 0x0000000000007941 */ /* 0x000fea0003800200 */
.L_x_36:
        /* <DEDUP_REMOVED lines=9> */
[----:B------:R-:W-:Y:S02]  /*1e60*/  USHF.L.U32 UR18, UR23, 0x6, URZ ;  /* 0x0000000617127899 */ /* 0x000fe400080006ff */
[----:B------:R-:W-:Y:S01]  /*1e70*/  ULOP3.LUT UR17, UR17, 0xfefffff8, URZ, 0xc0, !UPT ;  /* 0xfefffff811117892 */ /* 0x000fe2000f8ec0ff */
[----:B-1----:R-:W-:Y:S01]  /*1e80*/  SHF.L.U32 R2, R17, 0x1f, RZ ;  /* 0x0000001f11027819 */ /* 0x002fe200000006ff */
[----:B------:R-:W-:Y:S02]  /*1e90*/  UIADD3 UR16, UPT, UPT, UR16, 0x6400, URZ ;  /* 0x0000640010107890 */ /* 0x000fe4000fffe0ff */
[----:B------:R-:W-:Y:S01]  /*1ea0*/  UIADD3.X UR33, UPT, UPT, URZ, UR25, URZ, UP1, !UPT ;  /* 0x00000019ff217290 */ /* 0x000fe20008ffe4ff */
[----:B------:R4:W1:Y:S01]  /*1eb0*/  SYNCS.PHASECHK.TRANS64.TRYWAIT P0, [UR8+0x20], R2 ;  /* 0x00002002ff0075a7 */ /* 0x0008620008001108 */
[----:B------:R-:W-:-:S02]  /*1ec0*/  ULEA UR8, UR27, UR4, 0xc ;  /* 0x000000041b087291 */ /* 0x000fc4000f8e60ff */
[----:B------:R-:W-:Y:S02]  /*1ed0*/  UIADD3.X UR31, UPT, UPT, URZ, UR25, URZ, UP0, !UPT ;  /* 0x00000019ff1f7290 */ /* 0x000fe400087fe4ff */
[----:B------:R-:W-:Y:S01]  /*1ee0*/  UIADD3 UR8, UPT, UPT, UR8, 0x16400, URZ ;  /* 0x0001640008087890 */ /* 0x000fe2000fffe0ff */
[----:B------:R-:W-:Y:S01]  /*1ef0*/  UMOV UR28, 0x0 ;  /* 0x00000000001c7882 */ /* 0x000fe20000000000 */
[----:B------:R-:W-:Y:S01]  /*1f00*/  UMOV UR29, 0x10000000 ;  /* 0x10000000001d7882 */ /* 0x000fe20000000000 */
[----:B------:R-:W-:Y:S01]  /*1f10*/  UMOV UR19, UR35 ;  /* 0x0000002300137c82 */ /* 0x000fe20008000000 */
[----:B------:R-:W-:Y:S01]  /*1f20*/  UMOV UR20, UR36 ;  /* 0x0000002400147c82 */ /* 0x000fe20008000000 */
[----:B------:R-:W-:Y:S01]  /*1f30*/  UMOV UR12, UR36 ;  /* 0x00000024000c7c82 */ /* 0x000fe20008000000 */
[----:B------:R-:W-:Y:S01]  /*1f40*/  UMOV UR9, UR17 ;  /* 0x0000001100097c82 */ /* 0x000fe20008000000 */
[----:B------:R-:W-:Y:S01]  /*1f50*/  UMOV UR10, UR18 ;  /* 0x00000012000a7c82 */ /* 0x000fe20008000000 */
[----:B------:R4:W-:Y:S01]  /*1f60*/  UTMALDG.3D.2CTA [UR16], [UR32], desc[UR28] ;  /* 0x00001c10200075b4 */ /* 0x0009e20008211000 */
[----:B------:R-:W-:Y:S01]  /*1f70*/  UIADD3 UR23, UPT, UPT, UR23, 0x1, URZ ;  /* 0x0000000117177890 */ /* 0x000fe2000fffe0ff */
[----:B------:R-:W-:-:S03]  /*1f80*/  UMOV UR27, UR13 ;  /* 0x0000000d001b7c82 */ /* 0x000fc60008000000 */
[----:B------:R-:W-:Y:S01]  /*1f90*/  UISETP.NE.AND UP0, UPT, UR23, UR26, UPT ;  /* 0x0000001a1700728c */ /* 0x000fe2000bf05270 */
[----:B------:R4:W-:Y:S08]  /*1fa0*/  UTMALDG.3D.2CTA [UR8], [UR30], desc[UR28] ;  /* 0x00001c081e0075b4 */ /* 0x0009f00008211000 */
[----:B----4-:R-:W-:Y:S05]  /*1fb0*/  BRA.U UP0, `(.L_x_38) ;  /* 0xfffffffd00487547 */ /* 0x010fea000b83ffff */
.L_x_32:
[C---:B-1----:R-:W-:Y:S01]  /*1fc0*/  LEA R2, R16.reuse, UR4, 0x3 ;  /* 0x0000000410027c11 */ /* 0x042fe2000f8e18ff */
[----:B------:R-:W-:Y:S01]  /*1fd0*/  NOP ;  /* 0x0000000000007918 */ /* 0x000fe20000000000 */
[----:B--2---:R-:W-:Y:S02]  /*1fe0*/  SHF.L.U32 R3, R13, 0x1f, RZ ;  /* 0x0000001f0d037819 */ /* 0x004fe400000006ff */
[----:B------:R-:W-:Y:S02]  /*1ff0*/  LEA R4, R16, UR4, 0x4 ;  /* 0x0000000410047c11 */ /* 0x000fe4000f8e20ff */
[----:B------:R-:W1:Y:S02]  /*2000*/  SYNCS.PHASECHK.TRANS64.TRYWAIT P0, [R2+URZ+0x80], R3 ;  /* 0x00008003020075a7 */ /* 0x000e6400080011ff */
[----:B-1----:R-:W-:Y:S05]  /*2010*/  @!P0 BRA `(.L_x_39) ;  /* 0x0000005c00448947 */ /* 0x002fea0003800000 */
.L_x_136:
[----:B------:R-:W2:Y:S01]  /*2020*/  LDS.128 R4, [R4+0x110] ;  /* 0x0001100004047984 */ /* 0x000ea20000000c00 */
[----:B------:R-:W-:Y:S01]  /*2030*/  ISETP.GE.AND P0, PT, R40, 0x1, PT ;  /* 0x000000012800780c */ /* 0x000fe20003f06270 */
[----:B-1----:R-:W-:Y:S01]  /*2040*/  VIADD R2, R2, 0x90 ;  /* 0x0000009002027836 */ /* 0x002fe20000000000 */
[----:B------:R-:W-:Y:S01]  /*2050*/  @!PT LDS RZ, [RZ] ;  /* 0x00000000fffff984 */ /* 0x000fe20000000800 */
[----:B------:R-:W-:Y:S01]  /*2060*/  @!PT LDS RZ, [RZ] ;  /* 0x00000000fffff984 */ /* 0x000fe20000000800 */
[----:B------:R-:W-:Y:S01]  /*2070*/  @!PT LDS RZ, [RZ] ;  /* 0x00000000fffff984 */ /* 0x000fe20000000800 */
[----:B------:R-:W-:Y:S01]  /*2080*/  @!PT LDS RZ, [RZ] ;  /* 0x00000000fffff984 */ /* 0x000fe20000000800 */
[----:B------:R1:W-:Y:S06]  /*2090*/  MEMBAR.ALL.CTA ;  /* 0x0000000000007992 */ /* 0x0003ec0000008000 */
[----:B-1----:R-:W1:Y:S01]  /*20a0*/  FENCE.VIEW.ASYNC.S ;  /* 0x00000000000073c6 */ /* 0x002e620000000000 */
[----:B------:R-:W-:-:S04]  /*20b0*/  PRMT R2, RZ, 0x654, R2 ;  /* 0x00000654ff027816 */ /* 0x000fc80000000002 */
[----:B-1----:R1:W-:Y:S01]  /*20c0*/  SYNCS.ARRIVE.TRANS64.RED.A1T0 RZ, [R2+URZ], RZ ;  /* 0x000000ff02ff79a7 */ /* 0x0023e200081004ff */
[----:B--2---:R-:W-:-:S13]  /*20d0*/  LOP3.LUT P2, RZ, R6, 0x1, RZ, 0xc0, !PT ;  /* 0x0000000106ff7812 */ /* 0x004fda000784c0ff */
[----:B------:R-:W-:Y:S01]  /*20e0*/  @P2 SHF.R.U32.HI R3, RZ, 0x10, R5 ;  /* 0x00000010ff032819 */ /* 0x000fe20000011605 */
[----:B------:R-:W-:Y:S01]  /*20f0*/  VOTEU.ANY UP0, P2 ;  /* 0x0000000000ff7886 */ /* 0x000fe20001000100 */
[----:B------:R-:W-:Y:S02]  /*2100*/  @P2 MOV R10, R4 ;  /* 0x00000004000a2202 */ /* 0x000fe40000000f00 */
[----:B------:R-:W-:Y:S02]  /*2110*/  @P2 R2UR.BROADCAST UR8, R3 ;  /* 0x00000000030822ca */ /* 0x000fe400008e0000 */
[----:B------:R-:W-:-:S11]  /*2120*/  @P2 LOP3.LUT R9, R5, 0xffff, RZ, 0xc0, !PT ;  /* 0x0000ffff05092812 */ /* 0x000fd600078ec0ff */
[----:B------:R-:W-:Y:S01]  /*2130*/  @UP0 UMOV UR36, UR8 ;  /* 0x0000000800240c82 */ /* 0x000fe20008000000 */
[----:B-1----:R-:W-:Y:S05]  /*2140*/  @!P0 BRA `(.L_x_40) ;  /* 0x0000000000b88947 */ /* 0x002fea0003800000 */
[----:B------:R-:W3:Y:S01]  /*2150*/  LDC.64 R4, c[0x0][0xb18] ;  /* 0x0002c600ff047b82 */ /* 0x000ee20000000a00 */
[----:B------:R-:W-:-:S07]  /*2160*/  ISETP.NE.AND P3, PT, R40, 0x1, PT ;  /* 0x000000012800780c */ /* 0x000fce0003f65270 */
[----:B------:R-:W1:Y:S08]  /*2170*/  LDC.64 R6, c[0x0][0xb10] ;  /* 0x0002c400ff067b82 */ /* 0x000e700000000a00 */
[----:B------:R-:W2:Y:S08]  /*2180*/  LDC R14, c[0x0][0xb20] ;  /* 0x0002c800ff0e7b82 */ /* 0x000eb00000000800 */
[----:B------:R-:W4:Y:S01]  /*2190*/  LDC R15, c[0x0][0xb0c] ;  /* 0x0002c300ff0f7b82 */ /* 0x000f220000000800 */
[----:B---3--:R-:W-:Y:S01]  /*21a0*/  IMAD.HI.U32 R21, R0, R5, RZ ;  /* 0x0000000500157227 */ /* 0x008fe200078e00ff */
[----:B------:R-:W-:-:S03]  /*21b0*/  ISETP.NE.AND P0, PT, R4, 0x1, PT ;  /* 0x000000010400780c */ /* 0x000fc60003f05270 */
[----:B------:R-:W-:-:S03]  /*21c0*/  IMAD.HI.U32 R5, R9, R5, RZ ;  /* 0x0000000509057227 */ /* 0x000fc600078e00ff */
[----:B------:R-:W3:Y:S01]  /*21d0*/  LDC.64 R2, c[0x0][0xb28] ;  /* 0x0002ca00ff027b82 */ /* 0x000ee20000000a00 */
[----:B-1----:R-:W-:-:S04]  /*21e0*/  IMAD.HI.U32 R22, R8, R6, RZ ;  /* 0x0000000608167227 */ /* 0x002fc800078e00ff */
[----:B------:R-:W-:Y:S01]  /*21f0*/  IMAD.HI.U32 R23, R10, R6, RZ ;  /* 0x000000060a177227 */ /* 0x000fe200078e00ff */
[----:B------:R-:W-:Y:S02]  /*2200*/  SHF.R.U32.HI R22, RZ, R7, R22 ;  /* 0x00000007ff167219 */ /* 0x000fe40000011616 */
[-C--:B--2---:R-:W-:Y:S02]  /*2210*/  SHF.R.U32.HI R21, RZ, R14.reuse, R21 ;  /* 0x0000000eff157219 */ /* 0x084fe40000011615 */
[----:B------:R-:W-:Y:S02]  /*2220*/  SHF.R.U32.HI R5, RZ, R14, R5 ;  /* 0x0000000eff057219 */ /* 0x000fe40000011605 */
[----:B------:R-:W-:Y:S02]  /*2230*/  SEL R21, R0, R21, !P0 ;  /* 0x0000001500157207 */ /* 0x000fe40004000000 */
[----:B------:R-:W-:Y:S02]  /*2240*/  SHF.R.U32.HI R23, RZ, R7, R23 ;  /* 0x00000007ff177219 */ /* 0x000fe40000011617 */
[----:B----4-:R-:W-:-:S02]  /*2250*/  ISETP.NE.AND P1, PT, R15, 0x1, PT ;  /* 0x000000010f00780c */ /* 0x010fc40003f25270 */
[----:B------:R-:W-:Y:S02]  /*2260*/  SEL R5, R9, R5, !P0 ;  /* 0x0000000509057207 */ /* 0x000fe40004000000 */
[----:B------:R-:W-:Y:S02]  /*2270*/  SEL R22, R8, R22, !P1 ;  /* 0x0000001608167207 */ /* 0x000fe40004800000 */
[----:B------:R-:W-:Y:S01]  /*2280*/  SEL R23, R10, R23, !P1 ;  /* 0x000000170a177207 */ /* 0x000fe20004800000 */
[----:B---3--:R-:W-:-:S04]  /*2290*/  IMAD.HI.U32 R20, R21, R2, RZ ;  /* 0x0000000215147227 */ /* 0x008fc800078e00ff */
        /* <DEDUP_REMOVED lines=10> */
[----:B------:R-:W-:-:S04]  /*2340*/  @!P0 IMAD.HI.U32 R7, R23, R2, RZ ;  /* 0x0000000217078227 */ /* 0x000fc800078e00ff */
[----:B------:R-:W-:Y:S01]  /*2350*/  IMAD.MOV R2, RZ, RZ, -R6 ;  /* 0x000000ffff027224 */ /* 0x000fe200078e0a06 */
[----:B------:R-:W-:Y:S02]  /*2360*/  @!P0 SHF.R.U32.HI R3, RZ, R3, R7 ;  /* 0x00000003ff038219 */ /* 0x000fe40000011607 */
[----:B------:R-:W-:Y:S01]  /*2370*/  IADD3 R7, PT, PT, -R5, RZ, RZ ;  /* 0x000000ff05077210 */ /* 0x000fe20007ffe1ff */
[----:B------:R-:W-:Y:S01]  /*2380*/  IMAD R2, R40, R2, R5 ;  /* 0x0000000228027224 */ /* 0x000fe200078e0205 */
        /* <DEDUP_REMOVED lines=10> */
.L_x_40:
[----:B------:R-:W1:Y:S02]  /*2430*/  LDCU UR8, c[0x0][0xb30] ;  /* 0x00016600ff0877ac */ /* 0x000e640008000800 */
[----:B-1----:R-:W-:-:S09]  /*2440*/  UISETP.NE.AND UP0, UPT, UR8, 0x1, UPT ;  /* 0x000000010800788c */ /* 0x002fd2000bf05270 */
[----:B------:R-:W-:Y:S05]  /*2450*/  BRA.U UP0, `(.L_x_41) ;  /* 0x0000000100407547 */ /* 0x000fea000b800000 */
[----:B------:R-:W1:Y:S08]  /*2460*/  LDC.64 R4, c[0x0][0xb10] ;  /* 0x0002c400ff047b82 */ /* 0x000e700000000a00 */
[----:B------:R-:W2:Y:S08]  /*2470*/  LDC.64 R2, c[0x0][0xb18] ;  /* 0x0002c600ff027b82 */ /* 0x000eb00000000a00 */
[----:B------:R-:W4:Y:S08]  /*2480*/  LDC R6, c[0x0][0xb20] ;  /* 0x0002c800ff067b82 */ /* 0x000f300000000800 */
[----:B------:R-:W3:Y:S01]  /*2490*/  LDC R7, c[0x0][0xb0c] ;  /* 0x0002c300ff077b82 */ /* 0x000ee20000000800 */
[----:B-1----:R-:W-:-:S05]  /*24a0*/  IMAD.HI.U32 R4, R10, R4, RZ ;  /* 0x000000040a047227 */ /* 0x002fca00078e00ff */
[----:B------:R-:W-:Y:S01]  /*24b0*/  SHF.R.U32.HI R4, RZ, R5, R4 ;  /* 0x00000005ff047219 */ /* 0x000fe20000011604 */
[----:B--2---:R-:W-:Y:S01]  /*24c0*/  IMAD.HI.U32 R3, R9, R3, RZ ;  /* 0x0000000309037227 */ /* 0x004fe200078e00ff */
[----:B------:R-:W-:-:S04]  /*24d0*/  ISETP.NE.AND P0, PT, R2, 0x1, PT ;  /* 0x000000010200780c */ /* 0x000fc80003f05270 */
[----:B----4-:R-:W-:-:S04]  /*24e0*/  SHF.R.U32.HI R3, RZ, R6, R3 ;  /* 0x00000006ff037219 */ /* 0x010fc80000011603 */
[----:B------:R-:W-:Y:S02]  /*24f0*/  SEL R3, R9, R3, !P0 ;  /* 0x0000000309037207 */ /* 0x000fe40004000000 */
[----:B---3--:R-:W-:-:S04]  /*2500*/  ISETP.NE.AND P1, PT, R7, 0x1, PT ;  /* 0x000000010700780c */ /* 0x008fc80003f25270 */
[----:B------:R-:W-:-:S05]  /*2510*/  SEL R4, R10, R4, !P1 ;  /* 0x000000040a047207 */ /* 0x000fca0004800000 */
[----:B------:R-:W-:Y:S02]  /*2520*/  IMAD.IADD R5, R3, 0x1, -R4 ;  /* 0x0000000103057824 */ /* 0x000fe400078e0a04 */
[----:B------:R-:W-:Y:S02]  /*2530*/  IMAD.IADD R3, R4, 0x1, -R3 ;  /* 0x0000000104037824 */ /* 0x000fe400078e0a03 */
[----:B------:R-:W-:Y:S02]  /*2540*/  IMAD R10, R5, R7, R10 ;  /* 0x00000007050a7224 */ /* 0x000fe400078e020a */
[----:B------:R-:W-:-:S07]  /*2550*/  IMAD R9, R3, R2, R9 ;  /* 0x0000000203097224 */ /* 0x000fce00078e0209 */
.L_x_41:
[----:B------:R-:W-:Y:S01]  /*2560*/  VIADD R16, R16, 0x1 ;  /* 0x0000000110107836 */ /* 0x000fe20000000000 */
[----:B------:R-:W-:Y:S01]  /*2570*/  PLOP3.LUT P1, PT, PT, PT, PT, 0x80, 0x8 ;  /* 0x000000000008781c */ /* 0x000fe20003f2f070 */
[----:B------:R-:W-:Y:S02]  /*2580*/  IMAD.IADD R14, R10, 0x1, R91 ;  /* 0x000000010a0e7824 */ /* 0x000fe400078e025b */
[----:B------:R-:W-:Y:S01]  /*2590*/  IMAD.IADD R15, R9, 0x1, R90 ;  /* 0x00000001090f7824 */ /* 0x000fe200078e025a */
[----:B------:R-:W-:-:S04]  /*25a0*/  ISETP.NE.AND P0, PT, R16, 0x2, PT ;  /* 0x000000021000780c */ /* 0x000fc80003f05270 */
[----:B------:R-:W-:Y:S02]  /*25b0*/  SEL R2, RZ, 0x1, P0 ;  /* 0x00000001ff027807 */ /* 0x000fe40000000000 */
[----:B------:R-:W-:Y:S02]  /*25c0*/  SEL R16, R16, RZ, P0 ;  /* 0x000000ff10107207 */ /* 0x000fe40000000000 */
[----:B------:R-:W-:Y:S01]  /*25d0*/  LOP3.LUT R13, R13, R2, RZ, 0x3c, !PT ;  /* 0x000000020d0d7212 */ /* 0x000fe200078e3cff */
[----:B------:R-:W-:Y:S06]  /*25e0*/  @P2 BRA `(.L_x_42) ;  /* 0xfffffff000582947 */ /* 0x000fec000383ffff */
[----:B------:R-:W-:Y:S01]  /*25f0*/  UIADD3 UR4, UPT, UPT, UR4, 0x20, URZ ;  /* 0x0000002004047890 */ /* 0x000fe2000fffe0ff */
[----:B------:R-:W-:-:S03]  /*2600*/  SHF.L.U32 R2, R17, 0x1f, RZ ;  /* 0x0000001f11027819 */ /* 0x000fc600000006ff */
[----:B------:R-:W-:-:S09]  /*2610*/  ULEA UR5, UR13, UR4, 0x3 ;  /* 0x000000040d057291 */ /* 0x000fd2000f8e18ff */
[----:B------:R-:W1:Y:S02]  /*2620*/  SYNCS.PHASECHK.TRANS64.TRYWAIT P0, [UR5], R2 ;  /* 0x00000002ff0075a7 */ /* 0x000e640008001105 */
[----:B-1----:R-:W-:Y:S05]  /*2630*/  @!P0 BRA `(.L_x_43) ;  /* 0x0000005400d08947 */ /* 0x002fea0003800000 */
.L_x_138:
[----:B------:R-:W-:-:S04]  /*2640*/  UIADD3 UR6, UPT, UPT, UR13, 0x1, URZ ;  /* 0x000000010d067890 */ /* 0x000fc8000fffe0ff */
[----:B------:R-:W-:-:S04]  /*2650*/  UISETP.NE.AND UP0, UPT, UR6, 0x4, UPT ;  /* 0x000000040600788c */ /* 0x000fc8000bf05270 */
[----:B------:R-:W-:Y:S02]  /*2660*/  USEL UR7, URZ, 0x1, UP0 ;  /* 0x00000001ff077887 */ /* 0x000fe40008000000 */
[----:B------:R-:W-:-:S04]  /*2670*/  USEL UR6, UR6, URZ, UP0 ;  /* 0x000000ff06067287 */ /* 0x000fc80008000000 */
[----:B------:R-:W-:Y:S01]  /*2680*/  ULEA UR5, UR6, UR4, 0x3 ;  /* 0x0000000406057291 */ /* 0x000fe2000f8e18ff */
[----:B-1----:R-:W-:-:S04]  /*2690*/  LOP3.LUT R2, R17, UR7, RZ, 0x3c, !PT ;  /* 0x0000000711027c12 */ /* 0x002fc8000f8e3cff */
[----:B------:R-:W-:-:S04]  /*26a0*/  SHF.L.U32 R3, R2, 0x1f, RZ ;  /* 0x0000001f02037819 */ /* 0x000fc800000006ff */
[----:B------:R-:W1:Y:S02]  /*26b0*/  SYNCS.PHASECHK.TRANS64.TRYWAIT P0, [UR5], R3 ;  /* 0x00000003ff0075a7 */ /* 0x000e640008001105 */
[----:B-1----:R-:W-:Y:S05]  /*26c0*/  @!P0 BRA `(.L_x_44) ;  /* 0x0000005400c48947 */ /* 0x002fea0003800000 */
.L_x_140:
[----:B------:R-:W-:-:S04]  /*26d0*/  UIADD3 UR6, UPT, UPT, UR6, 0x1, URZ ;  /* 0x0000000106067890 */ /* 0x000fc8000fffe0ff */
[----:B------:R-:W-:-:S04]  /*26e0*/  UISETP.NE.AND UP0, UPT, UR6, 0x4, UPT ;  /* 0x000000040600788c */ /* 0x000fc8000bf05270 */
[----:B------:R-:W-:Y:S02]  /*26f0*/  USEL UR7, URZ, 0x1, UP0 ;  /* 0x00000001ff077887 */ /* 0x000fe40008000000 */
[----:B------:R-:W-:-:S04]  /*2700*/  USEL UR6, UR6, URZ, UP0 ;  /* 0x000000ff06067287 */ /* 0x000fc80008000000 */
[----:B------:R-:W-:Y:S01]  /*2710*/  ULEA UR5, UR6, UR4, 0x3 ;  /* 0x0000000406057291 */ /* 0x000fe2000f8e18ff */
[----:B------:R-:W-:-:S04]  /*2720*/  LOP3.LUT R2, R2, UR7, RZ, 0x3c, !PT ;  /* 0x0000000702027c12 */ /* 0x000fc8000f8e3cff */
[----:B-1----:R-:W-:-:S04]  /*2730*/  SHF.L.U32 R3, R2, 0x1f, RZ ;  /* 0x0000001f02037819 */ /* 0x002fc800000006ff */
[----:B------:R-:W1:Y:S02]  /*2740*/  SYNCS.PHASECHK.TRANS64.TRYWAIT P0, [UR5], R3 ;  /* 0x00000003ff0075a7 */ /* 0x000e640008001105 */
[----:B-1----:R-:W-:Y:S05]  /*2750*/  @!P0 BRA `(.L_x_45) ;  /* 0x0000005400b88947 */ /* 0x002fea0003800000 */
.L_x_142:
[----:B------:R-:W-:-:S04]  /*2760*/  UIADD3 UR6, UPT, UPT, UR6, 0x1, URZ ;  /* 0x0000000106067890 */ /* 0x000fc8000fffe0ff */
[----:B------:R-:W-:-:S04]  /*2770*/  UISETP.NE.AND UP0, UPT, UR6, 0x4, UPT ;  /* 0x000000040600788c */ /* 0x000fc8000bf05270 */
[----:B------:R-:W-:Y:S02]  /*2780*/  USEL UR5, URZ, 0x1, UP0 ;  /* 0x00000001ff057887 */ /* 0x000fe40008000000 */
[----:B------:R-:W-:-:S04]  /*2790*/  USEL UR6, UR6, URZ, UP0 ;  /* 0x000000ff06067287 */ /* 0x000fc80008000000 */
[----:B------:R-:W-:Y:S01]  /*27a0*/  ULEA UR6, UR6, UR4, 0x3 ;  /* 0x0000000406067291 */ /* 0x000fe2000f8e18ff */
[----:B------:R-:W-:-:S04]  /*27b0*/  LOP3.LUT R2, R2, UR5, RZ, 0x3c, !PT ;  /* 0x0000000502027c12 */ /* 0x000fc8000f8e3cff */
[----:B------:R-:W-:Y:S01]  /*27c0*/  SHF.L.U32 R2, R2, 0x1f, RZ ;  /* 0x0000001f02027819 */ /* 0x000fe200000006ff */
[----:B-1-3--:R-:W-:-:S07]  /*27d0*/  IMAD.U32 R0, RZ, RZ, UR6 ;  /* 0x00000006ff007e24 */ /* 0x00afce000f8e00ff */
.L_x_46:
[----:B-1----:R1:W2:Y:S02]  /*27e0*/  SYNCS.PHASECHK.TRANS64.TRYWAIT P0, [R0+URZ], R2 ;  /* 0x00000002000075a7 */ /* 0x0022a400080011ff */
[----:B--2---:R-:W-:Y:S05]  /*27f0*/  @!P0 NANOSLEEP.SYNCS 0x989680 ;  /* 0x009896800000895d */ /* 0x004fea0003900000 */
[----:B------:R-:W2:Y:S02]  /*2800*/  @!P0 SYNCS.PHASECHK.TRANS64 P0, [R0+URZ], R2 ;  /* 0x00000002000085a7 */ /* 0x000ea400080010ff */
[----:B--2---:R-:W-:Y:S05]  /*2810*/  @P0 EXIT ;  /* 0x000000000000094d */ /* 0x004fea0003800000 */
[----:B------:R-:W-:Y:S05]  /*2820*/  BRA `(.L_x_46) ;  /* 0xfffffffc00ec7947 */ /* 0x000fea000383ffff */
.L_x_22:
[----:B------:R-:W-:-:S04]  /*2830*/  UISETP.NE.AND UP1, UPT, UR37, URZ, UPT ;  /* 0x000000ff2500728c */ /* 0x000fc8000bf25270 */
[----:B------:R-:W-:-:S09]  /*2840*/  UISETP.NE.OR UP1, UPT, UR10, 0x1, UP1 ;  /* 0x000000010a00788c */ /* 0x000fd20008f25670 */
[----:B------:R-:W-:Y:S05]  /*2850*/  BRA.U UP1, `(.L_x_47) ;  /* 0x00000005014c7547 */ /* 0x000fea000b800000 */
[----:B------:R-:W-:Y:S01]  /*2860*/  HFMA2 R11, -RZ, RZ, 0, 0 ;  /* 0x00000000ff0b7431 */ /* 0x000fe200000001ff */
[----:B------:R-:W-:Y:S01]  /*2870*/  ISETP.GE.U32.AND P2, PT, R10, 0x2, PT ;  /* 0x000000020a00780c */ /* 0x000fe20003f46070 */
[----:B------:R-:W-:Y:S01]  /*2880*/  IMAD.MOV.U32 R12, RZ, RZ, 0x1 ;  /* 0x00000001ff0c7424 */ /* 0x000fe200078e00ff */
[----:B------:R-:W-:Y:S01]  /*2890*/  CS2R R8, SRZ ;  /* 0x0000000000087805 */ /* 0x000fe2000001ff00 */
[----:B------:R-:W-:Y:S01]  /*28a0*/  IMAD.MOV.U32 R3, RZ, RZ, RZ ;  /* 0x000000ffff037224 */ /* 0x000fe200078e00ff */
[----:B------:R-:W-:Y:S01]  /*28b0*/  UMOV UR4, 0x400 ;  /* 0x0000040000047882 */ /* 0x000fe20000000000 */
[----:B------:R-:W-:Y:S01]  /*28c0*/  UMOV UR6, URZ ;  /* 0x000000ff00067c82 */ /* 0x000fe20008000000 */
[----:B------:R-:W-:-:S12]  /*28d0*/  ULEA UR37, UR37, UR4, 0x18 ;  /* 0x0000000425257291 */ /* 0x000fd8000f8ec0ff */
.L_x_51:
[----:B------:R-:W-:Y:S02]  /*28e0*/  LEA R0, R3, UR37, 0x3 ;  /* 0x0000002503007c11 */ /* 0x000fe4000f8e18ff */
[----:B------:R-:W-:-:S03]  /*28f0*/  SHF.L.U32 R4, R8, 0x1f, RZ ;  /* 0x0000001f08047819 */ /* 0x000fc600000006ff */
[----:B------:R-:W-:Y:S01]  /*2900*/  VIADD R5, R0, 0xf0 ;  /* 0x000000f000057836 */ /* 0x000fe20000000000 */
[----:B------:R-:W1:Y:S02]  /*2910*/  SYNCS.PHASECHK.TRANS64.TRYWAIT P0, [R0+URZ+0xe0], R4 ;  /* 0x0000e004000075a7 */ /* 0x000e6400080011ff */
[----:B-1----:R-:W-:Y:S05]  /*2920*/  @!P0 BRA `(.L_x_48) ;  /* 0x00000054005c8947 */ /* 0x002fea0003800000 */
.L_x_143:
[----:B------:R-:W-:Y:S01]  /*2930*/  ULEA UR5, UR6, UR37, 0x3 ;  /* 0x0000002506057291 */ /* 0x000fe2000f8e18ff */
[----:B-1----:R-:W-:Y:S01]  /*2940*/  PRMT R0, RZ, 0x654, R5 ;  /* 0x00000654ff007816 */ /* 0x002fe20000000005 */
[----:B------:R-:W-:Y:S01]  /*2950*/  @!P2 IMAD.MOV.U32 R4, RZ, RZ, 0x10 ;  /* 0x00000010ff04a424 */ /* 0x000fe200078e00ff */
[----:B------:R-:W-:Y:S01]  /*2960*/  SHF.L.U32 R5, R12, 0x1f, RZ ;  /* 0x0000001f0c057819 */ /* 0x000fe200000006ff */
[----:B------:R-:W-:Y:S01]  /*2970*/  UIADD3 UR4, UPT, UPT, UR5, 0x80, URZ ;  /* 0x0000008005047890 */ /* 0x000fe2000fffe0ff */
[----:B------:R1:W-:Y:S05]  /*2980*/  SYNCS.ARRIVE.TRANS64.RED.A1T0 RZ, [R0+URZ], RZ ;  /* 0x000000ff00ff79a7 */ /* 0x0003ea00081004ff */
[----:B------:R-:W-:Y:S01]  /*2990*/  IMAD.U32 R6, RZ, RZ, UR4 ;  /* 0x00000004ff067e24 */ /* 0x000fe2000f8e00ff */
[----:B------:R-:W2:Y:S04]  /*29a0*/  SYNCS.PHASECHK.TRANS64.TRYWAIT P0, [UR5+0x90], R5 ;  /* 0x00009005ff0075a7 */ /* 0x000ea80008001105 */
[----:B------:R-:W-:Y:S01]  /*29b0*/  PRMT R6, R10, 0x654, R6 ;  /* 0x000006540a067816 */ /* 0x000fe20000000006 */
[----:B-12---:R-:W-:Y:S06]  /*29c0*/  @!P0 BRA `(.L_x_49) ;  /* 0x0000005400488947 */ /* 0x006fec0003800000 */
.L_x_145:
[----:B------:R-:W-:Y:S01]  /*29d0*/  ULEA UR4, UR6, UR37, 0x4 ;  /* 0x0000002506047291 */ /* 0x000fe2000f8e20ff */
[----:B------:R-:W-:Y:S01]  /*29e0*/  SEL R2, R6, R2, !P2 ;  /* 0x0000000206027207 */ /* 0x000fe20005000000 */
[----:B------:R-:W-:Y:S01]  /*29f0*/  UIADD3 UR5, UPT, UPT, UR5, 0x80, URZ ;  /* 0x0000008005057890 */ /* 0x000fe2000fffe0ff */
[----:B-1----:R-:W-:Y:S01]  /*2a00*/  LEA R0, R11, UR37, 0x3 ;  /* 0x000000250b007c11 */ /* 0x002fe2000f8e18ff */
[----:B------:R-:W-:Y:S01]  /*2a10*/  UIADD3 UR4, UPT, UPT, UR4, 0x110, URZ ;  /* 0x0000011004047890 */ /* 0x000fe2000fffe0ff */
[----:B------:R1:W-:Y:S01]  /*2a20*/  @!P2 SYNCS.ARRIVE.TRANS64.RED RZ, [R2+URZ], R4 ;  /* 0x0000000402ffa9a7 */ /* 0x0003e200080004ff */
[----:B------:R-:W-:Y:S01]  /*2a30*/  UIADD3 UR6, UPT, UPT, UR6, 0x1, URZ ;  /* 0x0000000106067890 */ /* 0x000fe2000fffe0ff */
[----:B------:R-:W-:-:S03]  /*2a40*/  VIADD R3, R3, 0x1 ;  /* 0x0000000103037836 */ /* 0x000fc60000000000 */
[----:B------:R-:W-:Y:S02]  /*2a50*/  UISETP.NE.AND UP0, UPT, UR6, 0x2, UPT ;  /* 0x000000020600788c */ /* 0x000fe4000bf05270 */
[----:B------:R-:W-:Y:S01]  /*2a60*/  ISETP.NE.AND P0, PT, R3, 0x2, PT ;  /* 0x000000020300780c */ /* 0x000fe20003f05270 */
[----:B------:R-:W-:Y:S06]  /*2a70*/  UGETNEXTWORKID.BROADCAST [UR4], [UR5] ;  /* 0x00000000040073ca */ /* 0x000fec0008000100 */
[----:B------:R-:W-:Y:S02]  /*2a80*/  USEL UR4, URZ, 0x1, UP0 ;  /* 0x00000001ff047887 */ /* 0x000fe40008000000 */
[----:B------:R-:W-:-:S04]  /*2a90*/  USEL UR6, UR6, URZ, UP0 ;  /* 0x000000ff06067287 */ /* 0x000fc80008000000 */
[----:B------:R-:W-:Y:S02]  /*2aa0*/  LOP3.LUT R12, R12, UR4, RZ, 0x3c, !PT ;  /* 0x000000040c0c7c12 */ /* 0x000fe4000f8e3cff */
[----:B-1----:R-:W-:-:S04]  /*2ab0*/  SHF.L.U32 R4, R9, 0x1f, RZ ;  /* 0x0000001f09047819 */ /* 0x002fc800000006ff */
[----:B------:R-:W1:Y:S02]  /*2ac0*/  SYNCS.PHASECHK.TRANS64.TRYWAIT P1, [R0+URZ+0x80], R4 ;  /* 0x00008004000075a7 */ /* 0x000e6400080211ff */
[----:B-1----:R-:W-:Y:S05]  /*2ad0*/  @!P1 BRA `(.L_x_50) ;  /* 0x00000054001c9947 */ /* 0x002fea0003800000 */
.L_x_146:
[----:B-1----:R-:W-:Y:S01]  /*2ae0*/  LEA R4, R11, UR37, 0x4 ;  /* 0x000000250b047c11 */ /* 0x002fe2000f8e20ff */
[----:B------:R-:W-:Y:S01]  /*2af0*/  VIADD R0, R0, 0x90 ;  /* 0x0000009000007836 */ /* 0x000fe20000000000 */
[----:B------:R-:W-:Y:S01]  /*2b00*/  SEL R3, R3, RZ, P0 ;  /* 0x000000ff03037207 */ /* 0x000fe20000000000 */
[----:B------:R-:W-:-:S03]  /*2b10*/  VIADD R11, R11, 0x1 ;  /* 0x000000010b0b7836 */ /* 0x000fc60000000000 */
[----:B------:R-:W1:Y:S01]  /*2b20*/  LDS.128 R4, [R4+0x110] ;  /* 0x0001100004047984 */ /* 0x000e620000000c00 */
[----:B------:R-:W-:Y:S02]  /*2b30*/  PRMT R0, RZ, 0x654, R0 ;  /* 0x00000654ff007816 */ /* 0x000fe40000000000 */
[C---:B------:R-:W-:Y:S01]  /*2b40*/  ISETP.NE.AND P1, PT, R11.reuse, 0x2, PT ;  /* 0x000000020b00780c */ /* 0x040fe20003f25270 */
[----:B------:R-:W-:Y:S01]  /*2b50*/  @!PT LDS RZ, [RZ] ;  /* 0x00000000fffff984 */ /* 0x000fe20000000800 */
[----:B------:R-:W-:Y:S01]  /*2b60*/  @!PT LDS RZ, [RZ] ;  /* 0x00000000fffff984 */ /* 0x000fe20000000800 */
[----:B------:R-:W-:Y:S01]  /*2b70*/  @!PT LDS RZ, [RZ] ;  /* 0x00000000fffff984 */ /* 0x000fe20000000800 */
[----:B------:R-:W-:Y:S01]  /*2b80*/  @!PT LDS RZ, [RZ] ;  /* 0x00000000fffff984 */ /* 0x000fe20000000800 */
[----:B------:R2:W-:Y:S06]  /*2b90*/  MEMBAR.ALL.CTA ;  /* 0x0000000000007992 */ /* 0x0005ec0000008000 */
[----:B--2---:R-:W2:Y:S01]  /*2ba0*/  FENCE.VIEW.ASYNC.S ;  /* 0x00000000000073c6 */ /* 0x004ea20000000000 */
[----:B------:R-:W-:Y:S01]  /*2bb0*/  SEL R11, R11, RZ, P1 ;  /* 0x000000ff0b0b7207 */ /* 0x000fe20000800000 */
[----:B--2---:R2:W-:Y:S01]  /*2bc0*/  SYNCS.ARRIVE.TRANS64.RED.A1T0 RZ, [R0+URZ], RZ ;  /* 0x000000ff00ff79a7 */ /* 0x0045e200081004ff */
[----:B-1----:R-:W-:-:S02]  /*2bd0*/  LOP3.LUT P3, RZ, R6, 0x1, RZ, 0xc0, !PT ;  /* 0x0000000106ff7812 */ /* 0x002fc4000786c0ff */
[----:B------:R-:W-:-:S04]  /*2be0*/  SEL R4, RZ, 0x1, P1 ;  /* 0x00000001ff047807 */ /* 0x000fc80000800000 */
[----:B------:R-:W-:Y:S02]  /*2bf0*/  LOP3.LUT R9, R9, R4, RZ, 0x3c, !PT ;  /* 0x0000000409097212 */ /* 0x000fe400078e3cff */
[----:B--2---:R-:W-:-:S04]  /*2c00*/  SEL R0, RZ, 0x1, P0 ;  /* 0x00000001ff007807 */ /* 0x004fc80000000000 */
[----:B------:R-:W-:Y:S01]  /*2c10*/  LOP3.LUT R8, R8, R0, RZ, 0x3c, !PT ;  /* 0x0000000008087212 */ /* 0x000fe200078e3cff */
[----:B------:R-:W-:Y:S06]  /*2c20*/  @P3 BRA `(.L_x_51) ;  /* 0xfffffffc002c3947 */ /* 0x000fec000383ffff */
[----:B------:R-:W-:Y:S01]  /*2c30*/  ULEA UR5, UR6, UR37, 0x3 ;  /* 0x0000002506057291 */ /* 0x000fe2000f8e18ff */
[----:B------:R-:W-:-:S08]  /*2c40*/  SHF.L.U32 R2, R12, 0x1f, RZ ;  /* 0x0000001f0c027819 */ /* 0x000fd000000006ff */
[----:B------:R-:W1:Y:S02]  /*2c50*/  SYNCS.PHASECHK.TRANS64 P0, [UR5+0x90], R2 ;  /* 0x00009002ff0075a7 */ /* 0x000e640008001005 */
[----:B-1----:R-:W-:Y:S05]  /*2c60*/  @P0 BRA `(.L_x_52) ;  /* 0x0000000000080947 */ /* 0x002fea0003800000 */
[----:B------:R-:W1:Y:S02]  /*2c70*/  SYNCS.PHASECHK.TRANS64.TRYWAIT P0, [UR5+0x90], R2 ;  /* 0x00009002ff0075a7 */ /* 0x000e640008001105 */
[----:B-1----:R-:W-:Y:S05]  /*2c80*/  @!P0 BRA `(.L_x_53) ;  /* 0x0000005000c48947 */ /* 0x002fea0003800000 */
.L_x_52:
[----:B------:R-:W-:-:S04]  /*2c90*/  UIADD3 UR4, UPT, UPT, UR6, 0x1, URZ ;  /* 0x0000000106047890 */ /* 0x000fc8000fffe0ff */
[----:B------:R-:W-:-:S04]  /*2ca0*/  UISETP.NE.AND UP0, UPT, UR4, 0x2, UPT ;  /* 0x000000020400788c */ /* 0x000fc8000bf05270 */
[----:B------:R-:W-:Y:S02]  /*2cb0*/  USEL UR7, URZ, 0x1, UP0 ;  /* 0x00000001ff077887 */ /* 0x000fe40008000000 */
[----:B------:R-:W-:-:S04]  /*2cc0*/  USEL UR4, UR4, URZ, UP0 ;  /* 0x000000ff04047287 */ /* 0x000fc80008000000 */
[----:B------:R-:W-:Y:S01]  /*2cd0*/  ULEA UR4, UR4, UR37, 0x3 ;  /* 0x0000002504047291 */ /* 0x000fe2000f8e18ff */
[----:B-1----:R-:W-:-:S04]  /*2ce0*/  LOP3.LUT R2, R12, UR7, RZ, 0x3c, !PT ;  /* 0x000000070c027c12 */ /* 0x002fc8000f8e3cff */
[----:B------:R-:W-:-:S04]  /*2cf0*/  SHF.L.U32 R0, R2, 0x1f, RZ ;  /* 0x0000001f02007819 */ /* 0x000fc800000006ff */
[----:B------:R-:W1:Y:S02]  /*2d00*/  SYNCS.PHASECHK.TRANS64 P0, [UR4+0x90], R0 ;  /* 0x00009000ff0075a7 */ /* 0x000e640008001004 */
[----:B-1----:R-:W-:Y:S05]  /*2d10*/  @P0 EXIT ;  /* 0x000000000000094d */ /* 0x002fea0003800000 */
[----:B------:R-:W-:Y:S02]  /*2d20*/  SHF.L.U32 R2, R2, 0x1f, RZ ;  /* 0x0000001f02027819 */ /* 0x000fe400000006ff */
[----:B------:R-:W-:-:S07]  /*2d30*/  MOV R0, UR4 ;  /* 0x0000000400007c02 */ /* 0x000fce0008000f00 */
.L_x_54:
[----:B-1----:R1:W2:Y:S02]  /*2d40*/  SYNCS.PHASECHK.TRANS64.TRYWAIT P0, [R0+URZ+0x90], R2 ;  /* 0x00009002000075a7 */ /* 0x0022a400080011ff */
[----:B--2---:R-:W-:Y:S05]  /*2d50*/  @!P0 NANOSLEEP.SYNCS 0x989680 ;  /* 0x009896800000895d */ /* 0x004fea0003900000 */
[----:B------:R-:W2:Y:S02]  /*2d60*/  @!P0 SYNCS.PHASECHK.TRANS64 P0, [R0+URZ+0x90], R2 ;  /* 0x00009002000085a7 */ /* 0x000ea400080010ff */
[----:B--2---:R-:W-:Y:S05]  /*2d70*/  @P0 EXIT ;  /* 0x000000000000094d */ /* 0x004fea0003800000 */
[----:B------:R-:W-:Y:S05]  /*2d80*/  BRA `(.L_x_54) ;  /* 0xfffffffc00ec7947 */ /* 0x000fea000383ffff */
.L_x_47:
[----:B------:R-:W-:Y:S05]  /*2d90*/  BRA.U UP4, `(.L_x_55) ;  /* 0x0000001104d87547 */ /* 0x000fea000b800000 */
[----:B------:R-:W-:Y:S01]  /*2da0*/  UMOV UR6, 0x40 ;  /* 0x0000004000067882 */ /* 0x000fe20000000000 */
[----:B------:R-:W-:Y:S01]  /*2db0*/  NOP ;  /* 0x0000000000007918 */ /* 0x000fe20000000000 */
[----:B------:R-:W-:Y:S01]  /*2dc0*/  ULEA UR6, UR37, UR6, 0x18 ;  /* 0x0000000625067291 */ /* 0x000fe2000f8ec0ff */
[----:B------:R-:W-:Y:S02]  /*2dd0*/  UMOV UR7, 0x400 ;  /* 0x0000040000077882 */ /* 0x000fe40000000000 */
[----:B------:R-:W-:-:S06]  /*2de0*/  ULEA UR37, UR37, UR7, 0x18 ;  /* 0x0000000725257291 */ /* 0x000fcc000f8ec0ff */
[----:B------:R-:W1:Y:S02]  /*2df0*/  LDS.U8 R2, [UR6+0x1c] ;  /* 0x00001c06ff027984 */ /* 0x000e640008000000 */
[----:B-1----:R-:W-:-:S13]  /*2e00*/  ISETP.NE.AND P0, PT, R2, RZ, PT ;  /* 0x000000ff0200720c */ /* 0x002fda0003f05270 */
[----:B------:R-:W-:Y:S05]  /*2e10*/  @P0 BRA `(.L_x_56) ;  /* 0x0000000400080947 */ /* 0x000fea0003800000 */
[----:B------:R-:W-:Y:S02]  /*2e20*/  UISETP.NE.U32.AND UP0, UPT, UR5, 0x1, UPT ;  /* 0x000000010500788c */ /* 0x000fe4000bf05070 */
[----:B------:R-:W-:-:S07]  /*2e30*/  UIADD3 UR8, UPT, UPT, UR6, 0x8, URZ ;  /* 0x0000000806087890 */ /* 0x000fce000fffe0ff */
[----:B------:R-:W-:Y:S05]  /*2e40*/  BRA.U !UP0, `(.L_x_57) ;  /* 0x00000001089c7547 */ /* 0x000fea000b800000 */
[----:B------:R-:W-:Y:S01]  /*2e50*/  ELECT P0, URZ, PT ;  /* 0x0000000000ff782f */ /* 0x000fe20003800000 */
[----:B------:R-:W-:-:S12]  /*2e60*/  BSSY B0, `(.L_x_57) ;  /* 0x0000025000007945 */ /* 0x000fd80003800000 */
[----:B------:R-:W-:Y:S05]  /*2e70*/  @!P0 BRA `(.L_x_58) ;  /* 0x00000000008c8947 */ /* 0x000fea0003800000 */
[----:B------:R-:W-:-:S05]  /*2e80*/  UMOV UR7, 0x10 ;  /* 0x0000001000077882 */ /* 0x000fca0000000000 */
[----:B------:R-:W-:Y:S04]  /*2e90*/  DEPBAR.LE SB1, 0x36 ;  /* 0x00009d800000791a */ /* 0x000fe80000000000 */
[----:B------:R-:W1:Y:S02]  /*2ea0*/  UTCATOMSWS.2CTA.FIND_AND_SET.ALIGN UP1, UR7, UR7 ;  /* 0x00000007000775e3 */ /* 0x000e640008220800 */
[----:B-1----:R-:W-:Y:S01]  /*2eb0*/  MOV R10, UR7 ;  /* 0x00000007000a7c02 */ /* 0x002fe20008000f00 */
[----:B------:R-:W-:Y:S06]  /*2ec0*/  BRA.U UP1, `(.L_x_59) ;  /* 0x0000000101187547 */ /* 0x000fec000b800000 */
.L_x_60:
[----:B------:R-:W-:Y:S05]  /*2ed0*/  NANOSLEEP 0x64 ;  /* 0x000000640000795d */ /* 0x000fea0003800000 */
[----:B------:R-:W-:-:S05]  /*2ee0*/  UMOV UR7, 0x10 ;  /* 0x0000001000077882 */ /* 0x000fca0000000000 */
[----:B------:R-:W-:Y:S04]  /*2ef0*/  DEPBAR.LE SB1, 0x36 ;  /* 0x00009d800000791a */ /* 0x000fe80000000000 */
[----:B------:R-:W1:Y:S02]  /*2f00*/  UTCATOMSWS.2CTA.FIND_AND_SET.ALIGN UP1, UR7, UR7 ;  /* 0x00000007000775e3 */ /* 0x000e640008220800 */
[----:B-1----:R-:W-:Y:S01]  /*2f10*/  MOV R10, UR7 ;  /* 0x00000007000a7c02 */ /* 0x002fe20008000f00 */
[----:B------:R-:W-:Y:S05]  /*2f20*/  BRA.U !UP1, `(.L_x_60) ;  /* 0xfffffffd09e87547 */ /* 0x000fea000b83ffff */
.L_x_59:
[----:B------:R-:W1:Y:S01]  /*2f30*/  LDS R5, [UR6+0x10] ;  /* 0x00001006ff057984 */ /* 0x000e620008000800 */
[----:B------:R-:W-:Y:S01]  /*2f40*/  IMAD.U32 R3, RZ, RZ, UR37 ;  /* 0x00000025ff037e24 */ /* 0x000fe2000f8e00ff */
[----:B------:R-:W-:-:S03]  /*2f50*/  MOV R2, UR4 ;  /* 0x0000000400027c02 */ /* 0x000fc60008000f00 */
[----:B------:R-:W-:Y:S01]  /*2f60*/  VIADD R3, R3, 0x130 ;  /* 0x0000013003037836 */ /* 0x000fe20000000000 */
[----:B-1----:R-:W-:-:S04]  /*2f70*/  SHF.L.U32 R5, R5, 0x1f, RZ ;  /* 0x0000001f05057819 */ /* 0x002fc800000006ff */
[----:B------:R-:W1:Y:S02]  /*2f80*/  SYNCS.PHASECHK.TRANS64.TRYWAIT P0, [UR6+0x8], R5 ;  /* 0x00000805ff0075a7 */ /* 0x000e640008001106 */
[----:B-1----:R-:W-:Y:S05]  /*2f90*/  @P0 BRA `(.L_x_61) ;  /* 0x0000000000080947 */ /* 0x002fea0003800000 */
[----:B------:R-:W1:Y:S02]  /*2fa0*/  SYNCS.PHASECHK.TRANS64.TRYWAIT P0, [UR6+0x8], R5 ;  /* 0x00000805ff0075a7 */ /* 0x000e640008001106 */
[----:B-1----:R-:W-:Y:S05]  /*2fb0*/  @!P0 BRA `(.L_x_62) ;  /* 0x0000005000108947 */ /* 0x002fea0003800000 */
.L_x_61:
[----:B-1----:R-:W-:Y:S01]  /*2fc0*/  HFMA2 R4, -RZ, RZ, 0, 5.9604644775390625e-08 ;  /* 0x00000001ff047431 */ /* 0x002fe200000001ff */
[----:B------:R-:W-:Y:S01]  /*2fd0*/  UPRMT UR7, UR4, 0x654, UR8 ;  /* 0x0000065404077896 */ /* 0x000fe20008000008 */
[----:B------:R-:W-:Y:S01]  /*2fe0*/  IMAD.MOV.U32 R7, RZ, RZ, 0xffff ;  /* 0x0000ffffff077424 */ /* 0x000fe200078e00ff */
[----:B------:R-:W-:Y:S01]  /*2ff0*/  PRMT R2, R2, 0x654, R3 ;  /* 0x0000065402027816 */ /* 0x000fe20000000003 */
[----:B------:R-:W-:Y:S02]  /*3000*/  IMAD.MOV.U32 R5, RZ, RZ, 0x4 ;  /* 0x00000004ff057424 */ /* 0x000fe400078e00ff */
[----:B------:R-:W-:Y:S01]  /*3010*/  IMAD.SHL.U32 R9, R10, 0x20, RZ ;  /* 0x000000200a097824 */ /* 0x000fe200078e00ff */
[----:B------:R-:W-:Y:S02]  /*3020*/  MOV R3, UR7 ;  /* 0x0000000700037c02 */ /* 0x000fe40008000f00 */
[-C--:B------:R-:W-:Y:S01]  /*3030*/  SHF.L.U32 R7, R7, R10.reuse, RZ ;  /* 0x0000000a07077219 */ /* 0x080fe200000006ff */
[----:B------:R1:W-:Y:S01]  /*3040*/  SYNCS.ARRIVE.TRANS64.RED RZ, [UR7], R5 ;  /* 0x00000005ffff79a7 */ /* 0x0003e20008000407 */
[----:B------:R-:W-:Y:S01]  /*3050*/  SHF.L.U32 R6, R4, R10, RZ ;  /* 0x0000000a04067219 */ /* 0x000fe200000006ff */
[----:B------:R1:W-:Y:S04]  /*3060*/  STS [UR37+0x130], R9 ;  /* 0x00013009ff007988 */ /* 0x0003e80008000825 */
[----:B------:R1:W-:Y:S04]  /*3070*/  STAS [R2.64], R10 ;  /* 0x0000000a02007dbd */ /* 0x0003e8000c0008ff */
[----:B------:R1:W-:Y:S04]  /*3080*/  ATOMS.OR RZ, [UR6+0x14], R7 ;  /* 0x00001407ffff798c */ /* 0x0003e8000b000006 */
[----:B------:R1:W-:Y:S04]  /*3090*/  ATOMS.OR RZ, [UR6+0x18], R6 ;  /* 0x00001806ffff798c */ /* 0x0003e8000b000006 */
[----:B------:R1:W-:Y:S02]  /*30a0*/  ATOMS.XOR RZ, [UR6+0x10], R4 ;  /* 0x00001004ffff798c */ /* 0x0003e4000b800006 */
.L_x_58:
[----:B------:R-:W-:Y:S05]  /*30b0*/  BSYNC B0 ;  /* 0x0000000000007941 */ /* 0x000fea0003800000 */
.L_x_57:
[----:B------:R-:W-:Y:S05]  /*30c0*/  BRA.U UP0, `(.L_x_63) ;  /* 0x00000001006c7547 */ /* 0x000fea000b800000 */
[----:B------:R-:W-:-:S03]  /*30d0*/  UMOV UR7, 0xffffffff ;  /* 0xffffffff00077882 */ /* 0x000fc60000000000 */
[----:B------:R-:W-:Y:S05]  /*30e0*/  BRA.DIV UR7, `(.L_x_64) ;  /* 0x0000004e07dc7947 */ /* 0x000fea000b800000 */
[----:B------:R-:W-:-:S13]  /*30f0*/  ELECT P6, URZ, PT ;  /* 0x0000000000ff782f */ /* 0x000fda00038c0000 */
.L_x_150:
[----:B------:R-:W-:Y:S05]  /*3100*/  @!P6 BRA `(.L_x_63) ;  /* 0x00000000005ce947 */ /* 0x000fea0003800000 */
[----:B-1----:R-:W1:Y:S02]  /*3110*/  LDS R3, [UR6+0x10] ;  /* 0x00001006ff037984 */ /* 0x002e640008000800 */
[----:B-1----:R-:W-:-:S04]  /*3120*/  SHF.L.U32 R3, R3, 0x1f, RZ ;  /* 0x0000001f03037819 */ /* 0x002fc800000006ff */
[----:B------:R-:W1:Y:S02]  /*3130*/  SYNCS.PHASECHK.TRANS64.TRYWAIT P0, [UR6+0x8], R3 ;  /* 0x00000803ff0075a7 */ /* 0x000e640008001106 */
[----:B-1----:R-:W-:Y:S05]  /*3140*/  @P0 BRA `(.L_x_65) ;  /* 0x0000000000080947 */ /* 0x002fea0003800000 */
[----:B------:R-:W1:Y:S02]  /*3150*/  SYNCS.PHASECHK.TRANS64.TRYWAIT P0, [UR6+0x8], R3 ;  /* 0x00000803ff0075a7 */ /* 0x000e640008001106 */
[----:B-1----:R-:W-:Y:S05]  /*3160*/  @!P0 BRA `(.L_x_66) ;  /* 0x0000004c00dc8947 */ /* 0x002fea0003800000 */
.L_x_65:
[----:B------:R-:W2:Y:S01]  /*3170*/  LDS R5, [UR37+0x130] ;  /* 0x00013025ff057984 */ /* 0x000ea20008000800 */
[----:B-1----:R-:W-:Y:S02]  /*3180*/  HFMA2 R2, -RZ, RZ, 0, 5.9604644775390625e-08 ;  /* 0x00000001ff027431 */ /* 0x002fe400000001ff */
[----:B------:R-:W-:Y:S01]  /*3190*/  IMAD.MOV.U32 R3, RZ, RZ, 0xffff ;  /* 0x0000ffffff037424 */ /* 0x000fe200078e00ff */
[----:B------:R-:W-:Y:S01]  /*31a0*/  UPRMT UR7, UR4, 0x654, UR8 ;  /* 0x0000065404077896 */ /* 0x000fe20008000008 */
[----:B--2---:R-:W-:-:S03]  /*31b0*/  IMAD.SHL.U32 R4, R5, 0x20, RZ ;  /* 0x0000002005047824 */ /* 0x004fc600078e00ff */
[-C--:B------:R-:W-:Y:S02]  /*31c0*/  SHF.L.U32 R3, R3, R5.reuse, RZ ;  /* 0x0000000503037219 */ /* 0x080fe400000006ff */
[----:B------:R-:W-:Y:S01]  /*31d0*/  SHF.L.U32 R5, R2, R5, RZ ;  /* 0x0000000502057219 */ /* 0x000fe200000006ff */
[----:B------:R2:W-:Y:S04]  /*31e0*/  STS [UR37+0x130], R4 ;  /* 0x00013004ff007988 */ /* 0x0005e80008000825 */
[----:B------:R2:W-:Y:S04]  /*31f0*/  ATOMS.OR RZ, [UR6+0x14], R3 ;  /* 0x00001403ffff798c */ /* 0x0005e8000b000006 */
[----:B------:R2:W-:Y:S01]  /*3200*/  ATOMS.OR RZ, [UR6+0x18], R5 ;  /* 0x00001805ffff798c */ /* 0x0005e2000b000006 */
[----:B------:R-:W-:Y:S03]  /*3210*/  SYNCS.ARRIVE.TRANS64.RED.A1T0 RZ, [UR7], RZ ;  /* 0x000000ffffff79a7 */ /* 0x000fe60008100407 */
[----:B------:R2:W-:Y:S01]  /*3220*/  ATOMS.XOR RZ, [UR6+0x10], R2 ;  /* 0x00001002ffff798c */ /* 0x0005e2000b800006 */
[----:B------:R-:W-:Y:S05]  /*3230*/  BRA `(.L_x_63) ;  /* 0x0000000000107947 */ /* 0x000fea0003800000 */
.L_x_56:
[----:B------:R-:W-:-:S05]  /*3240*/  MOV R2, 0xffffffff ;  /* 0xffffffff00027802 */ /* 0x000fca0000000f00 */
[----:B------:R1:W-:Y:S02]  /*3250*/  STS [UR37+0x130], R2 ;  /* 0x00013002ff007988 */ /* 0x0003e40008000825 */
[----:B-1----:R-:W-:Y:S02]  /*3260*/  MOV R2, 0x3280 ;  /* 0x0000328000027802 */ /* 0x002fe40000000f00 */
[----:B-----5:R-:W-:Y:S05]  /*3270*/  CALL.REL.NOINC `($__internal_1_$__cuda_sm10x_tcgen05_guardrail_trap_phase_invalid_during_alloc) ;  /* 0x00000054003c7944 */ /* 0x020fea0003c00000 */
.L_x_63:
[----:B------:R-:W-:Y:S05]  /*3280*/  WARPSYNC.ALL ;  /* 0x0000000000007948 */ /* 0x000fea0003800000 */
[----:B------:R-:W3:Y:S01]  /*3290*/  S2UR UR7, SR_CgaCtaId ;  /* 0x00000000000779c3 */ /* 0x000ee20000008800 */
[----:B------:R-:W-:Y:S01]  /*32a0*/  UMOV UR6, 0x400 ;  /* 0x0000040000067882 */ /* 0x000fe20000000000 */
[----:B------:R-:W-:-:S06]  /*32b0*/  NOP ;  /* 0x0000000000007918 */ /* 0x000fcc0000000000 */
[----:B------:R-:W-:Y:S06]  /*32c0*/  BAR.ARV 0x6, 0xa0 ;  /* 0x0182800000007b1d */ /* 0x000fec0000002000 */
[----:B------:R-:W4:Y:S01]  /*32d0*/  LDCU UR8, c[0x0][0x38c] ;  /* 0x00007180ff0877ac */ /* 0x000f220008000800 */
[----:B------:R-:W-:Y:S01]  /*32e0*/  LOP3.LUT R0, R0, 0xffff, RZ, 0xc0, !PT ;  /* 0x0000ffff00007812 */ /* 0x000fe200078ec0ff */
[----:B-1----:R-:W-:Y:S01]  /*32f0*/  IMAD.MOV.U32 R9, RZ, RZ, 0x1 ;  /* 0x00000001ff097424 */ /* 0x002fe200078e00ff */
[----:B------:R-:W-:Y:S01]  /*3300*/  LOP3.LUT R8, R8, 0xffff, RZ, 0xc0, !PT ;  /* 0x0000ffff08087812 */ /* 0x000fe200078ec0ff */
[----:B------:R-:W-:Y:S01]  /*3310*/  UMOV UR19, URZ ;  /* 0x000000ff00137c82 */ /* 0x000fe20008000000 */
[----:B------:R-:W-:Y:S01]  /*3320*/  R2UR UR11, R0 ;  /* 0x00000000000b72ca */ /* 0x000fe200000e0000 */
[----:B------:R-:W-:Y:S01]  /*3330*/  UMOV UR18, URZ ;  /* 0x000000ff00127c82 */ /* 0x000fe20008000000 */
[----:B------:R-:W-:Y:S01]  /*3340*/  R2UR UR12, R8 ;  /* 0x00000000080c72ca */ /* 0x000fe200000e0000 */
[----:B------:R-:W-:Y:S01]  /*3350*/  IMAD.MOV.U32 R8, RZ, RZ, RZ ;  /* 0x000000ffff087224 */ /* 0x000fe200078e00ff */
[----:B------:R-:W-:Y:S01]  /*3360*/  UMOV UR17, URZ ;  /* 0x000000ff00117c82 */ /* 0x000fe20008000000 */
[----:B---3--:R-:W-:-:S02]  /*3370*/  ULEA UR7, UR7, UR6, 0x18 ;  /* 0x0000000607077291 */ /* 0x008fc4000f8ec0ff */
[----:B------:R-:W-:Y:S02]  /*3380*/  UISETP.NE.AND UP2, UPT, UR5, URZ, UPT ;  /* 0x000000ff0500728c */ /* 0x000fe4000bf45270 */
[----:B------:R-:W-:Y:S02]  /*3390*/  UIADD3 UR13, UPT, UPT, UR7, 0x6400, URZ ;  /* 0x00006400070d7890 */ /* 0x000fe4000fffe0ff */
[----:B------:R-:W-:Y:S02]  /*33a0*/  UIADD3 UR14, UPT, UPT, UR7, 0x16400, URZ ;  /* 0x00016400070e7890 */ /* 0x000fe4000fffe0ff */
[----:B----4-:R-:W-:Y:S01]  /*33b0*/  UIADD3 UR8, UPT, UPT, UR8, 0x3f, URZ ;  /* 0x0000003f08087890 */ /* 0x010fe2000fffe0ff */
[----:B--2---:R-:W1:Y:S01]  /*33c0*/  LDS R2, [UR7+0x130] ;  /* 0x00013007ff027984 */ /* 0x004e620008000800 */
[----:B------:R-:W-:Y:S02]  /*33d0*/  USHF.R.U32.HI UR13, URZ, 0x4, UR13 ;  /* 0x00000004ff0d7899 */ /* 0x000fe4000801160d */
[----:B------:R-:W-:-:S02]  /*33e0*/  USHF.R.S32.HI UR6, URZ, 0x1f, UR8 ;  /* 0x0000001fff067899 */ /* 0x000fc40008011408 */
[----:B------:R-:W-:Y:S02]  /*33f0*/  USHF.R.U32.HI UR14, URZ, 0x4, UR14 ;  /* 0x00000004ff0e7899 */ /* 0x000fe4000801160e */
[----:B------:R-:W-:Y:S02]  /*3400*/  ULEA.HI UR6, UR6, UR8, URZ, 0x6 ;  /* 0x0000000806067291 */ /* 0x000fe4000f8f30ff */
[----:B------:R-:W-:Y:S02]  /*3410*/  ULOP3.LUT UR13, UR13, 0x3fff, URZ, 0xc0, !UPT ;  /* 0x00003fff0d0d7892 */ /* 0x000fe4000f8ec0ff */
[----:B------:R-:W-:Y:S02]  /*3420*/  USHF.R.S32.HI UR6, URZ, 0x6, UR6 ;  /* 0x00000006ff067899 */ /* 0x000fe40008011406 */
[----:B------:R-:W-:Y:S02]  /*3430*/  ULOP3.LUT UR14, UR14, 0x3fff, URZ, 0xc0, !UPT ;  /* 0x00003fff0e0e7892 */ /* 0x000fe4000f8ec0ff */
[----:B------:R-:W-:Y:S01]  /*3440*/  UISETP.LT.AND UP0, UPT, UR6, 0x1, UPT ;  /* 0x000000010600788c */ /* 0x000fe2000bf01270 */
[----:B------:R-:W-:Y:S01]  /*3450*/  UMOV UR28, 0x0 ;  /* 0x00000000001c7882 */ /* 0x000fe20000000000 */
[----:B------:R-:W-:Y:S01]  /*3460*/  UMOV UR29, 0x10100490 ;  /* 0x10100490001d7882 */ /* 0x000fe20000000000 */
[----:B------:R-:W-:-:S02]  /*3470*/  ULOP3.LUT UR13, UR13, 0x10000, URZ, 0xfc, !UPT ;  /* 0x000100000d0d7892 */ /* 0x000fc4000f8efcff */
[----:B------:R-:W-:Y:S02]  /*3480*/  ULOP3.LUT UR14, UR14, 0x10000, URZ, 0xfc, !UPT ;  /* 0x000100000e0e7892 */ /* 0x000fe4000f8efcff */
[----:B------:R-:W-:Y:S01]  /*3490*/  USEL UR20, UR6, 0x1, !UP0 ;  /* 0x0000000106147887 */ /* 0x000fe2000c000000 */
[----:B------:R-:W-:Y:S01]  /*34a0*/  UMOV UR26, 0x0 ;  /* 0x00000000001a7882 */ /* 0x000fe20000000000 */
[----:B------:R-:W-:Y:S01]  /*34b0*/  UMOV UR27, 0x10100490 ;  /* 0x10100490001b7882 */ /* 0x000fe20000000000 */
[----:B------:R-:W-:Y:S01]  /*34c0*/  UMOV UR24, 0x0 ;  /* 0x0000000000187882 */ /* 0x000fe20000000000 */
[----:B------:R-:W-:Y:S01]  /*34d0*/  UMOV UR25, 0x10100490 ;  /* 0x1010049000197882 */ /* 0x000fe20000000000 */
[----:B------:R-:W-:Y:S01]  /*34e0*/  UMOV UR22, 0x0 ;  /* 0x0000000000167882 */ /* 0x000fe20000000000 */
[----:B------:R-:W-:Y:S01]  /*34f0*/  UMOV UR23, 0x10100490 ;  /* 0x1010049000177882 */ /* 0x000fe20000000000 */
[----:B-1----:R-:W-:Y:S02]  /*3500*/  R2UR UR21, R2 ;  /* 0x00000000021572ca */ /* 0x002fe400000e0000 */
[----:B------:R-:W-:-:S13]  /*3510*/  CS2R R2, SRZ ;  /* 0x0000000000027805 */ /* 0x000fda000001ff00 */
.L_x_74:
[C---:B------:R-:W-:Y:S02]  /*3520*/  LEA R0, R8.reuse, UR7, 0x3 ;  /* 0x0000000708007c11 */ /* 0x040fe4000f8e18ff */
[----:B------:R-:W-:Y:S02]  /*3530*/  SHF.L.U32 R4, R3, 0x1f, RZ ;  /* 0x0000001f03047819 */ /* 0x000fe400000006ff */
[----:B------:R-:W-:Y:S02]  /*3540*/  LEA R5, R8, UR7, 0x4 ;  /* 0x0000000708057c11 */ /* 0x000fe4000f8e20ff */
[----:B------:R-:W1:Y:S02]  /*3550*/  SYNCS.PHASECHK.TRANS64.TRYWAIT P0, [R0+URZ+0x80], R4 ;  /* 0x00008004000075a7 */ /* 0x000e6400080011ff */
[----:B-1-34-:R-:W-:Y:S05]  /*3560*/  @!P0 BRA `(.L_x_67) ;  /* 0x0000004800f48947 */ /* 0x01afea0003800000 */
.L_x_151:
[----:B-1----:R-:W1:Y:S01]  /*3570*/  LDS.128 R4, [R5+0x110] ;  /* 0x0001100005047984 */ /* 0x002e620000000c00 */
[----:B------:R-:W-:Y:S02]  /*3580*/  VIADD R0, R0, 0x90 ;  /* 0x0000009000007836 */ /* 0x000fe40000000000 */
[----:B------:R-:W-:Y:S01]  /*3590*/  VIADD R8, R8, 0x1 ;  /* 0x0000000108087836 */ /* 0x000fe20000000000 */
[----:B------:R-:W-:Y:S01]  /*35a0*/  @!PT LDS RZ, [RZ] ;  /* 0x00000000fffff984 */ /* 0x000fe20000000800 */
[----:B------:R-:W-:Y:S01]  /*35b0*/  @!PT LDS RZ, [RZ] ;  /* 0x00000000fffff984 */ /* 0x000fe20000000800 */
[----:B------:R-:W-:Y:S01]  /*35c0*/  @!PT LDS RZ, [RZ] ;  /* 0x00000000fffff984 */ /* 0x000fe20000000800 */
[----:B------:R-:W-:Y:S01]  /*35d0*/  @!PT LDS RZ, [RZ] ;  /* 0x00000000fffff984 */ /* 0x000fe20000000800 */
[----:B------:R2:W-:Y:S06]  /*35e0*/  MEMBAR.ALL.CTA ;  /* 0x0000000000007992 */ /* 0x0005ec0000008000 */
[----:B--2---:R-:W2:Y:S01]  /*35f0*/  FENCE.VIEW.ASYNC.S ;  /* 0x00000000000073c6 */ /* 0x004ea20000000000 */
[----:B------:R-:W-:-:S04]  /*3600*/  PRMT R0, RZ, 0x654, R0 ;  /* 0x00000654ff007816 */ /* 0x000fc80000000000 */
[----:B--2---:R2:W-:Y:S01]  /*3610*/  SYNCS.ARRIVE.TRANS64.RED.A1T0 RZ, [R0+URZ], RZ ;  /* 0x000000ff00ff79a7 */ /* 0x0045e200081004ff */
[----:B-1----:R-:W-:Y:S01]  /*3620*/  LOP3.LUT P1, RZ, R6, 0x1, RZ, 0xc0, !PT ;  /* 0x0000000106ff7812 */ /* 0x002fe2000782c0ff */
[----:B--2---:R-:W-:-:S12]  /*3630*/  BRA.U UP2, `(.L_x_68) ;  /* 0x0000000502087547 */ /* 0x004fd8000b800000 */
[----:B------:R-:W1:Y:S01]  /*3640*/  LDCU UR8, c[0x0][0x38c] ;  /* 0x00007180ff0877ac */ /* 0x000e620008000800 */
[----:B------:R-:W-:Y:S02]  /*3650*/  PLOP3.LUT P2, PT, PT, PT, PT, 0x80, 0x8 ;  /* 0x000000000008781c */ /* 0x000fe40003f4f070 */
[----:B------:R-:W-:Y:S01]  /*3660*/  SHF.L.U32 R4, R9, 0x1f, RZ ;  /* 0x0000001f09047819 */ /* 0x000fe200000006ff */
[----:B------:R-:W-:Y:S02]  /*3670*/  ULEA UR9, UR19, UR7, 0x3 ;  /* 0x0000000713097291 */ /* 0x000fe4000f8e18ff */
[----:B------:R-:W-:Y:S02]  /*3680*/  ULEA UR10, UR19, UR21, 0x6 ;  /* 0x00000015130a7291 */ /* 0x000fe4000f8e30ff */
[----:B-1----:R-:W-:-:S06]  /*3690*/  UISETP.GE.AND UP0, UPT, UR8, 0x1, UPT ;  /* 0x000000010800788c */ /* 0x002fcc000bf06270 */
[----:B------:R-:W-:-:S05]  /*36a0*/  PLOP3.LUT P0, PT, PT, PT, UP0, 0x80, 0x8 ;  /* 0x000000000008781c */ /* 0x000fca0003f0f008 */
[----:B------:R-:W-:-:S08]  /*36b0*/  @UP0 ULEA UR8, UR18, UR7, 0x3 ;  /* 0x0000000712080291 */ /* 0x000fd0000f8e18ff */
[----:B------:R-:W-:-:S04]  /*36c0*/  @P0 SHF.L.U32 R0, R2, 0x1f, RZ ;  /* 0x0000001f02000819 */ /* 0x000fc800000006ff */
[----:B------:R1:W2:Y:S01]  /*36d0*/  @P0 SYNCS.PHASECHK.TRANS64.TRYWAIT P2, [UR8], R0 ;  /* 0x00000000ff0005a7 */ /* 0x0002a20008041108 */
[----:B------:R-:W3:Y:S02]  /*36e0*/  SYNCS.PHASECHK.TRANS64.TRYWAIT P0, [UR9+0xc0], R4 ;  /* 0x0000c004ff0075a7 */ /* 0x000ee40008001109 */
[----:B-123--:R-:W-:Y:S05]  /*36f0*/  @!P0 BRA `(.L_x_69) ;  /* 0x0000004800a48947 */ /* 0x00efea0003800000 */
.L_x_153:
[----:B------:R-:W-:Y:S01]  /*3700*/  UMOV UR16, UR17 ;  /* 0x0000001100107c82 */ /* 0x000fe20008000000 */
[----:B------:R-:W-:Y:S05]  /*3710*/  BRA.U !UP0, `(.L_x_70) ;  /* 0x0000000108c07547 */ /* 0x000fea000b800000 */
[----:B------:R-:W-:Y:S02]  /*3720*/  UIADD3 UR16, UPT, UPT, UR20, UR17, URZ ;  /* 0x0000001114107290 */ /* 0x000fe4000fffe0ff */
[----:B------:R-:W-:Y:S01]  /*3730*/  UPLOP3.LUT UP3, UPT, UPT, UPT, UPT, 0x40, 0x4 ;  /* 0x000000000004789c */ /* 0x000fe20003f6e870 */
[----:B------:R-:W-:Y:S01]  /*3740*/  UMOV UR15, UR6 ;  /* 0x00000006000f7c82 */ /* 0x000fe20008000000 */
[----:B------:R-:W-:-:S09]  /*3750*/  UMOV UR46, UR18 ;  /* 0x00000012002e7c82 */ /* 0x000fd20008000000 */
.L_x_73:
[----:B--2---:R-:W-:Y:S01]  /*3760*/  ULEA UR8, UR46, UR7, 0x3 ;  /* 0x000000072e087291 */ /* 0x004fe2000f8e18ff */
[----:B---3--:R-:W-:Y:S11]  /*3770*/  @P2 BRA `(.L_x_71) ;  /* 0x00000000000c2947 */ /* 0x008ff60003800000 */
[----:B-1----:R-:W-:Y:S04]  /*3780*/  SHF.L.U32 R4, R2, 0x1f, RZ ;  /* 0x0000001f02047819 */ /* 0x002fe800000006ff */
[----:B------:R-:W1:Y:S02]  /*3790*/  SYNCS.PHASECHK.TRANS64.TRYWAIT P0, [UR8], R4 ;  /* 0x00000004ff0075a7 */ /* 0x000e640008001108 */
[----:B-1----:R-:W-:Y:S05]  /*37a0*/  @!P0 BRA `(.L_x_72) ;  /* 0x0000004800908947 */ /* 0x002fea0003800000 */
.L_x_71:
[----:B------:R-:W-:Y:S01]  /*37b0*/  UISETP.NE.AND UP0, UPT, UR15, 0x1, UPT ;  /* 0x000000010f00788c */ /* 0x000fe2000bf05270 */
[----:B------:R-:W-:Y:S01]  /*37c0*/  PLOP3.LUT P2, PT, PT, PT, PT, 0x80, 0x8 ;  /* 0x000000000008781c */ /* 0x000fe20003f4f070 */
[----:B------:R-:W-:Y:S02]  /*37d0*/  UIADD3 UR18, UPT, UPT, UR46, 0x1, URZ ;  /* 0x000000012e127890 */ /* 0x000fe4000fffe0ff */
[----:B------:R-:W-:Y:S02]  /*37e0*/  ULEA UR32, UR46, UR14, 0x8 ;  /* 0x0000000e2e207291 */ /* 0x000fe4000f8e40ff */
[----:B------:R-:W-:Y:S01]  /*37f0*/  UISETP.NE.AND UP1, UPT, UR18, 0x4, UPT ;  /* 0x000000041200788c */ /* 0x000fe2000bf25270 */
[----:B------:R-:W-:Y:S01]  /*3800*/  PLOP3.LUT P0, PT, PT, PT, UP0, 0x80, 0x8 ;  /* 0x000000000008781c */ /* 0x000fe20003f0f008 */
[----:B------:R-:W-:Y:S02]  /*3810*/  UIADD3 UR44, UPT, UPT, UR32, 0x2, URZ ;  /* 0x00000002202c7890 */ /* 0x000fe4000fffe0ff */
[----:B------:R-:W-:Y:S02]  /*3820*/  USEL UR31, URZ, 0x1, UP1 ;  /* 0x00000001ff1f7887 */ /* 0x000fe40008800000 */
[----:B------:R-:W-:Y:S02]  /*3830*/  USEL UR18, UR18, URZ, UP1 ;  /* 0x000000ff12127287 */ /* 0x000fe40008800000 */
[----:B------:R-:W-:Y:S02]  /*3840*/  UIADD3 UR40, UPT, UPT, UR32, 0x4, URZ ;  /* 0x0000000420287890 */ /* 0x000fe4000fffe0ff */
[----:B------:R-:W-:Y:S01]  /*3850*/  @UP0 ULEA UR30, UR18, UR7, 0x3 ;  /* 0x00000007121e0291 */ /* 0x000fe2000f8e18ff */
[----:B------:R-:W-:Y:S01]  /*3860*/  LOP3.LUT R2, R2, UR31, RZ, 0x3c, !PT ;  /* 0x0000001f02027c12 */ /* 0x000fe2000f8e3cff */
[----:B------:R-:W-:Y:S02]  /*3870*/  UIADD3 UR36, UPT, UPT, UR32, 0x6, URZ ;  /* 0x0000000620247890 */ /* 0x000fe4000fffe0ff */
[----:B------:R-:W-:Y:S01]  /*3880*/  UIADD3 UR8, UPT, UPT, UR8, 0x20, URZ ;  /* 0x0000002008087890 */ /* 0x000fe2000fffe0ff */
[----:B-1----:R-:W-:Y:S01]  /*3890*/  @P0 SHF.L.U32 R0, R2, 0x1f, RZ ;  /* 0x0000001f02000819 */ /* 0x002fe200000006ff */
[----:B------:R-:W-:Y:S02]  /*38a0*/  UIADD3 UR17, UPT, UPT, UR17, 0x1, URZ ;  /* 0x0000000111117890 */ /* 0x000fe4000fffe0ff */
[----:B------:R-:W-:Y:S01]  /*38b0*/  UIADD3 UR15, UPT, UPT, UR15, -0x1, URZ ;  /* 0xffffffff0f0f7890 */ /* 0x000fe2000fffe0ff */
[----:B------:R2:W3:Y:S01]  /*38c0*/  @P0 SYNCS.PHASECHK.TRANS64.TRYWAIT P2, [UR30], R0 ;  /* 0x00000000ff0005a7 */ /* 0x0004e2000804111e */
[----:B------:R-:W-:Y:S02]  /*38d0*/  ULEA UR30, UR46, UR13, 0xa ;  /* 0x0000000d2e1e7291 */ /* 0x000fe4000f8e50ff */
[----:B------:R-:W-:Y:S02]  /*38e0*/  UISETP.NE.AND UP0, UPT, UR17, UR16, UPT ;  /* 0x000000101100728c */ /* 0x000fe4000bf05270 */
[----:B------:R-:W-:Y:S02]  /*38f0*/  UIADD3 UR42, UPT, UPT, UR30, 0x2, URZ ;  /* 0x000000021e2a7890 */ /* 0x000fe4000fffe0ff */
[----:B------:R-:W-:Y:S02]  /*3900*/  UIADD3 UR38, UPT, UPT, UR30, 0x4, URZ ;  /* 0x000000041e267890 */ /* 0x000fe4000fffe0ff */
[----:B------:R-:W-:Y:S01]  /*3910*/  UIADD3 UR34, UPT, UPT, UR30, 0x6, URZ ;  /* 0x000000061e227890 */ /* 0x000fe2000fffe0ff */
[----:B------:R-:W-:Y:S01]  /*3920*/  UMOV UR33, 0x40004040 ;  /* 0x4000404000217882 */ /* 0x000fe20000000000 */
[----:B------:R-:W-:Y:S01]  /*3930*/  UMOV UR31, 0x40004040 ;  /* 0x40004040001f7882 */ /* 0x000fe20000000000 */
[----:B------:R-:W-:Y:S01]  /*3940*/  UMOV UR45, 0x40004040 ;  /* 0x40004040002d7882 */ /* 0x000fe20000000000 */
[----:B------:R2:W-:Y:S01]  /*3950*/  UTCHMMA.2CTA gdesc[UR30], gdesc[UR32], tmem[UR10], tmem[UR28], idesc[UR29], UP3 ;  /* 0x00ff1c201e0075ea */ /* 0x0005e20009a0000a */
[----:B------:R-:W-:Y:S01]  /*3960*/  UPLOP3.LUT UP3, UPT, UPT, UPT, UPT, 0x80, 0x8 ;  /* 0x000000000008789c */ /* 0x000fe20003f6f070 */
[----:B------:R-:W-:Y:S01]  /*3970*/  UMOV UR43, 0x40004040 ;  /* 0x40004040002b7882 */ /* 0x000fe20000000000 */
[----:B------:R-:W-:Y:S01]  /*3980*/  UMOV UR41, 0x40004040 ;  /* 0x4000404000297882 */ /* 0x000fe20000000000 */
[----:B------:R2:W-:Y:S01]  /*3990*/  UTCHMMA.2CTA gdesc[UR42], gdesc[UR44], tmem[UR10], tmem[UR26], idesc[UR27], UPT ;  /* 0x00ff1a2c2a0075ea */ /* 0x0005e2000ba0000a */
[----:B------:R-:W-:Y:S01]  /*39a0*/  UMOV UR39, 0x40004040 ;  /* 0x4000404000277882 */ /* 0x000fe20000000000 */
[----:B------:R-:W-:Y:S01]  /*39b0*/  UMOV UR37, 0x40004040 ;  /* 0x4000404000257882 */ /* 0x000fe20000000000 */
[----:B------:R-:W-:Y:S01]  /*39c0*/  UMOV UR35, 0x40004040 ;  /* 0x4000404000237882 */ /* 0x000fe20000000000 */
[----:B------:R2:W-:Y:S01]  /*39d0*/  UTCHMMA.2CTA gdesc[UR38], gdesc[UR40], tmem[UR10], tmem[UR24], idesc[UR25], UPT ;  /* 0x00ff1828260075ea */ /* 0x0005e2000ba0000a */
[----:B------:R2:W-:Y:S01]  /*39e0*/  UTCHMMA.2CTA gdesc[UR34], gdesc[UR36], tmem[UR10], tmem[UR22], idesc[UR23], UPT ;  /* 0x00ff1624220075ea */ /* 0x0005e2000ba0000a */
[----:B------:R2:W-:Y:S01]  /*39f0*/  UTCBAR.2CTA.MULTICAST [UR8], URZ, UR12 ;  /* 0x000000ff080073e9 */ /* 0x0005e2000820080c */
[----:B------:R-:W-:Y:S01]  /*3a00*/  UMOV UR46, UR18 ;  /* 0x00000012002e7c82 */ /* 0x000fe20008000000 */
[----:B------:R-:W-:Y:S05]  /*3a10*/  BRA.U UP0, `(.L_x_73) ;  /* 0xfffffffd00507547 */ /* 0x000fea000b83ffff */
.L_x_70:
[----:B------:R-:W-:Y:S01]  /*3a20*/  UIADD3 UR9, UPT, UPT, UR9, 0xa0, URZ ;  /* 0x000000a009097890 */ /* 0x000fe2000fffe0ff */
[----:B------:R-:W-:-:S08]  /*3a30*/  UMOV UR17, UR16 ;  /* 0x0000001000117c82 */ /* 0x000fd00008000000 */
[----:B------:R4:W-:Y:S01]  /*3a40*/  UTCBAR.2CTA.MULTICAST [UR9], URZ, UR11 ;  /* 0x000000ff090073e9 */ /* 0x0009e2000820080b */
[----:B------:R-:W-:Y:S02]  /*3a50*/  NOP ;  /* 0x0000000000007918 */ /* 0x000fe40000000000 */
.L_x_68:
[----:B------:R-:W-:Y:S01]  /*3a60*/  UIADD3 UR19, UPT, UPT, UR19, 0x1, URZ ;  /* 0x0000000113137890 */ /* 0x000fe2000fffe0ff */
[----:B------:R-:W-:-:S03]  /*3a70*/  ISETP.NE.AND P0, PT, R8, 0x2, PT ;  /* 0x000000020800780c */ /* 0x000fc60003f05270 */
[----:B------:R-:W-:Y:S01]  /*3a80*/  UISETP.NE.AND UP0, UPT, UR19, 0x4, UPT ;  /* 0x000000041300788c */ /* 0x000fe2000bf05270 */
[----:B-12---:R-:W-:Y:S02]  /*3a90*/  SEL R0, RZ, 0x1, P0 ;  /* 0x00000001ff007807 */ /* 0x006fe40000000000 */
[----:B------:R-:W-:Y:S01]  /*3aa0*/  SEL R8, R8, RZ, P0 ;  /* 0x000000ff08087207 */ /* 0x000fe20000000000 */
[----:B------:R-:W-:Y:S01]  /*3ab0*/  USEL UR8, URZ, 0x1, UP0 ;  /* 0x00000001ff087887 */ /* 0x000fe20008000000 */
[----:B------:R-:W-:Y:S01]  /*3ac0*/  LOP3.LUT R3, R3, R0, RZ, 0x3c, !PT ;  /* 0x0000000003037212 */ /* 0x000fe200078e3cff */
[----:B------:R-:W-:-:S04]  /*3ad0*/  USEL UR19, UR19, URZ, UP0 ;  /* 0x000000ff13137287 */ /* 0x000fc80008000000 */
[----:B------:R-:W-:Y:S01]  /*3ae0*/  LOP3.LUT R9, R9, UR8, RZ, 0x3c, !PT ;  /* 0x0000000809097c12 */ /* 0x000fe2000f8e3cff */
[----:B------:R-:W-:Y:S07]  /*3af0*/  @P1 BRA `(.L_x_74) ;  /* 0xfffffff800881947 */ /* 0x000fee000383ffff */
[----:B------:R-:W1:Y:S01]  /*3b00*/  S2UR UR6, SR_CgaCtaId ;  /* 0x00000000000679c3 */ /* 0x000e620000008800 */
[----:B------:R-:W-:Y:S01]  /*3b10*/  ELECT P0, URZ, PT ;  /* 0x0000000000ff782f */ /* 0x000fe20003800000 */
[----:B------:R-:W-:Y:S01]  /*3b20*/  HFMA2 R0, -RZ, RZ, 0, 5.9604644775390625e-08 ;  /* 0x00000001ff007431 */ /* 0x000fe200000001ff */
[----:B------:R-:W-:-:S05]  /*3b30*/  UMOV UR8, 0x40 ;  /* 0x0000004000087882 */ /* 0x000fca0000000000 */
[----:B------:R-:W-:Y:S01]  /*3b40*/  UVIRTCOUNT.DEALLOC.SMPOOL 0x80 ;  /* 0x000000800000784c */ /* 0x000fe20000000000 */
[----:B------:R-:W-:Y:S02]  /*3b50*/  UISETP.NE.AND UP0, UPT, UR5, URZ, UPT ;  /* 0x000000ff0500728c */ /* 0x000fe4000bf05270 */
[----:B-1----:R-:W-:-:S09]  /*3b60*/  ULEA UR6, UR6, UR8, 0x18 ;  /* 0x0000000806067291 */ /* 0x002fd2000f8ec0ff */
[----:B------:R1:W-:Y:S01]  /*3b70*/  @P0 STS.U8 [UR6+0x1c], R0 ;  /* 0x00001c00ff000988 */ /* 0x0003e20008000006 */
[----:B------:R-:W-:Y:S05]  /*3b80*/  BRA.U UP0, `(.L_x_75) ;  /* 0x0000000100a07547 */ /* 0x000fea000b800000 */
[----:B------:R-:W-:Y:S01]  /*3b90*/  UIADD3 UR5, UPT, UPT, UR7, 0xc0, URZ ;  /* 0x000000c007057890 */ /* 0x000fe2000fffe0ff */
[----:B------:R-:W-:-:S03]  /*3ba0*/  SHF.L.U32 R2, R9, 0x1f, RZ ;  /* 0x0000001f09027819 */ /* 0x000fc600000006ff */
[----:B------:R-:W-:-:S09]  /*3bb0*/  ULEA UR8, UR19, UR5, 0x3 ;  /* 0x0000000513087291 */ /* 0x000fd2000f8e18ff */
[----:B------:R-:W2:Y:S02]  /*3bc0*/  SYNCS.PHASECHK.TRANS64.TRYWAIT P0, [UR8], R2 ;  /* 0x00000002ff0075a7 */ /* 0x000ea40008001108 */
[----:B--2---:R-:W-:Y:S05]  /*3bd0*/  @!P0 BRA `(.L_x_76) ;  /* 0x00000044009c8947 */ /* 0x004fea0003800000 */
.L_x_156:
[----:B----4-:R-:W-:-:S04]  /*3be0*/  UIADD3 UR9, UPT, UPT, UR19, 0x1, URZ ;  /* 0x0000000113097890 */ /* 0x010fc8000fffe0ff */
        /* <DEDUP_REMOVED lines=8> */
.L_x_158:
        /* <DEDUP_REMOVED lines=9> */
.L_x_160:
[----:B------:R-:W-:-:S04]  /*3d00*/  UIADD3 UR9, UPT, UPT, UR9, 0x1, URZ ;  /* 0x0000000109097890 */ /* 0x000fc8000fffe0ff */
[----:B------:R-:W-:-:S04]  /*3d10*/  UISETP.NE.AND UP1, UPT, UR9, 0x4, UPT ;  /* 0x000000040900788c */ /* 0x000fc8000bf25270 */
[----:B------:R-:W-:Y:S02]  /*3d20*/  USEL UR8, URZ, 0x1, UP1 ;  /* 0x00000001ff087887 */ /* 0x000fe40008800000 */
[----:B------:R-:W-:-:S04]  /*3d30*/  USEL UR9, UR9, URZ, UP1 ;  /* 0x000000ff09097287 */ /* 0x000fc80008800000 */
[----:B------:R-:W-:Y:S01]  /*3d40*/  ULEA UR9, UR9, UR5, 0x3 ;  /* 0x0000000509097291 */ /* 0x000fe2000f8e18ff */
[----:B------:R-:W-:-:S04]  /*3d50*/  LOP3.LUT R2, R2, UR8, RZ, 0x3c, !PT ;  /* 0x0000000802027c12 */ /* 0x000fc8000f8e3cff */
[----:B------:R-:W-:Y:S01]  /*3d60*/  SHF.L.U32 R2, R2, 0x1f, RZ ;  /* 0x0000001f02027819 */ /* 0x000fe200000006ff */
[----:B-1----:R-:W-:-:S04]  /*3d70*/  IMAD.U32 R0, RZ, RZ, UR9 ;  /* 0x00000009ff007e24 */ /* 0x002fc8000f8e00ff */
[----:B------:R1:W2:Y:S03]  /*3d80*/  SYNCS.PHASECHK.TRANS64.TRYWAIT P0, [R0+URZ], R2 ;  /* 0x00000002000075a7 */ /* 0x0002a600080011ff */
[----:B--2---:R-:W-:Y:S05]  /*3d90*/  @!P0 NANOSLEEP.SYNCS 0x989680 ;  /* 0x009896800000895d */ /* 0x004fea0003900000 */
[----:B------:R-:W2:Y:S02]  /*3da0*/  @!P0 SYNCS.PHASECHK.TRANS64 P0, [R0+URZ], R2 ;  /* 0x00000002000085a7 */ /* 0x000ea400080010ff */
[----:B--2---:R-:W-:Y:S05]  /*3db0*/  @P0 BRA `(.L_x_79) ;  /* 0x0000000000200947 */ /* 0x004fea0003800000 */
.L_x_80:
[----:B--2---:R2:W4:Y:S02]  /*3dc0*/  SYNCS.PHASECHK.TRANS64.TRYWAIT P0, [R0+URZ], R2 ;  /* 0x00000002000075a7 */ /* 0x00452400080011ff */
[----:B----4-:R-:W-:Y:S05]  /*3dd0*/  @!P0 NANOSLEEP.SYNCS 0x989680 ;  /* 0x009896800000895d */ /* 0x010fea0003900000 */
[----:B------:R-:W4:Y:S02]  /*3de0*/  @!P0 SYNCS.PHASECHK.TRANS64 P0, [R0+URZ], R2 ;  /* 0x00000002000085a7 */ /* 0x000f2400080010ff */
[----:B----4-:R-:W-:Y:S05]  /*3df0*/  @!P0 BRA `(.L_x_80) ;  /* 0xfffffffc00f08947 */ /* 0x010fea000383ffff */
[----:B------:R-:W-:Y:S05]  /*3e00*/  BRA `(.L_x_79) ;  /* 0x00000000000c7947 */ /* 0x000fea0003800000 */
.L_x_75:
[----:B------:R-:W-:-:S04]  /*3e10*/  UIADD3 UR5, UPT, UPT, UR7, 0x100, URZ ;  /* 0x0000010007057890 */ /* 0x000fc8000fffe0ff */
[----:B------:R-:W-:-:S09]  /*3e20*/  UPRMT UR5, UR4, 0x654, UR5 ;  /* 0x0000065404057896 */ /* 0x000fd20008000005 */
[----:B------:R-:W-:Y:S03]  /*3e30*/  SYNCS.ARRIVE.TRANS64.RED.A1T0 RZ, [UR5], RZ ;  /* 0x000000ffffff79a7 */ /* 0x000fe60008100405 */
.L_x_79:
[----:B-12---:R-:W-:Y:S01]  /*3e40*/  SHF.L.U32 R2, RZ, 0x1f, RZ ;  /* 0x0000001fff027819 */ /* 0x006fe200000006ff */
[----:B------:R-:W-:Y:S01]  /*3e50*/  UIADD3 UR5, UPT, UPT, UR7, 0x100, URZ ;  /* 0x0000010007057890 */ /* 0x000fe2000fffe0ff */
[----:B------:R-:W-:Y:S02]  /*3e60*/  PLOP3.LUT P0, PT, PT, PT, UP0, 0x80, 0x8 ;  /* 0x000000000008781c */ /* 0x000fe40003f0f008 */
[----:B------:R-:W1:Y:S02]  /*3e70*/  SYNCS.PHASECHK.TRANS64.TRYWAIT P1, [UR7+0x100], R2 ;  /* 0x00010002ff0075a7 */ /* 0x000e640008021107 */
[----:B-1----:R-:W-:Y:S09]  /*3e80*/  @!P1 BRA `(.L_x_81) ;  /* 0x0000004400389947 */ /* 0x002ff20003800000 */
.L_x_162:
[----:B------:R-:W-:Y:S01]  /*3e90*/  @!UP0 UPRMT UR5, UR4, 0x654, UR5 ;  /* 0x0000065404058896 */ /* 0x000fe20008000005 */
[----:B------:R-:W-:Y:S02]  /*3ea0*/  UMOV UR8, 0xffff ;  /* 0x0000ffff00087882 */ /* 0x000fe40000000000 */
[----:B------:R-:W-:-:S06]  /*3eb0*/  UMOV UR4, 0x1 ;  /* 0x0000000100047882 */ /* 0x000fcc0000000000 */
[----:B------:R-:W-:Y:S01]  /*3ec0*/  @!P0 SYNCS.ARRIVE.TRANS64.RED.A1T0 RZ, [UR5], RZ ;  /* 0x000000ffffff89a7 */ /* 0x000fe20008100405 */
[----:B------:R-:W-:Y:S01]  /*3ed0*/  NOP ;  /* 0x0000000000007918 */ /* 0x000fe20000000000 */
[----:B-1----:R-:W1:Y:S01]  /*3ee0*/  LDS R0, [UR6+0x14] ;  /* 0x00001406ff007984 */ /* 0x002e620008000800 */
[----:B------:R-:W-:-:S04]  /*3ef0*/  ULOP3.LUT UR5, UR21, 0xffff, URZ, 0xc0, !UPT ;  /* 0x0000ffff15057892 */ /* 0x000fc8000f8ec0ff */
[----:B------:R-:W-:-:S04]  /*3f00*/  USHF.R.U32.HI UR5, URZ, 0x5, UR5 ;  /* 0x00000005ff057899 */ /* 0x000fc80008011605 */
[----:B------:R-:W-:Y:S02]  /*3f10*/  USHF.L.U32 UR8, UR8, UR5, URZ ;  /* 0x0000000508087299 */ /* 0x000fe400080006ff */
[----:B------:R-:W-:-:S04]  /*3f20*/  USHF.L.U32 UR4, UR4, UR5, URZ ;  /* 0x0000000504047299 */ /* 0x000fc800080006ff */
[----:B-1----:R-:W-:-:S04]  /*3f30*/  LOP3.LUT R0, R0, UR8, RZ, 0xc0, !PT ;  /* 0x0000000800007c12 */ /* 0x002fc8000f8ec0ff */
[----:B------:R-:W-:-:S13]  /*3f40*/  ISETP.NE.AND P0, PT, R0, UR8, PT ;  /* 0x0000000800007c0c */ /* 0x000fda000bf05270 */
[----:B------:R-:W-:Y:S05]  /*3f50*/  @P0 BRA `(.L_x_82) ;  /* 0x0000000000580947 */ /* 0x000fea0003800000 */
[----:B------:R-:W1:Y:S02]  /*3f60*/  LDS R0, [UR6+0x18] ;  /* 0x00001806ff007984 */ /* 0x000e640008000800 */
[----:B-1----:R-:W-:-:S04]  /*3f70*/  LOP3.LUT R0, R0, UR4, RZ, 0xc0, !PT ;  /* 0x0000000400007c12 */ /* 0x002fc8000f8ec0ff */
[----:B------:R-:W-:-:S13]  /*3f80*/  ISETP.NE.AND P0, PT, R0, UR4, PT ;  /* 0x0000000400007c0c */ /* 0x000fda000bf05270 */
[----:B------:R-:W-:Y:S05]  /*3f90*/  @P0 BRA `(.L_x_83) ;  /* 0x00000000003c0947 */ /* 0x000fea0003800000 */
[----:B------:R-:W1:Y:S01]  /*3fa0*/  S2R R2, SR_LANEID ;  /* 0x0000000000027919 */ /* 0x000e620000000000 */
[----:B------:R-:W-:Y:S01]  /*3fb0*/  ULOP3.LUT UR8, URZ, UR8, URZ, 0x33, !UPT ;  /* 0x00000008ff087292 */ /* 0x000fe2000f8e33ff */
[----:B------:R-:W-:Y:S02]  /*3fc0*/  VOTEU.ANY UR7, UPT, PT ;  /* 0x0000000000077886 */ /* 0x000fe400038e0100 */
[----:B------:R-:W-:-:S03]  /*3fd0*/  UFLO.U32 UR7, UR7 ;  /* 0x00000007000772bd */ /* 0x000fc600080e0000 */
[----:B------:R-:W-:-:S04]  /*3fe0*/  IMAD.U32 R0, RZ, RZ, UR8 ;  /* 0x00000008ff007e24 */ /* 0x000fc8000f8e00ff */
[----:B------:R2:W3:Y:S02]  /*3ff0*/  REDUX UR5, R0 ;  /* 0x00000000000573c4 */ /* 0x0004e40000000000 */
[----:B------:R1:W-:Y:S02]  /*4000*/  UTCATOMSWS.AND URZ, UR8 ;  /* 0x0000000800ff79e3 */ /* 0x0003e40008000000 */
[----:B-1----:R-:W-:Y:S02]  /*4010*/  ISETP.EQ.U32.AND P0, PT, R2, UR7, PT ;  /* 0x0000000702007c0c */ /* 0x002fe4000bf02070 */
[----:B--2---:R-:W-:Y:S02]  /*4020*/  LOP3.LUT R0, RZ, UR4, RZ, 0x33, !PT ;  /* 0x00000004ff007c12 */ /* 0x004fe4000f8e33ff */
[----:B---3--:R-:W-:Y:S02]  /*4030*/  MOV R2, UR5 ;  /* 0x0000000500027c02 */ /* 0x008fe40008000f00 */
[----:B------:R-:W1:Y:S07]  /*4040*/  REDUX UR4, R0 ;  /* 0x00000000000473c4 */ /* 0x000e6e0000000000 */
[----:B------:R2:W-:Y:S01]  /*4050*/  @P0 ATOMS.AND RZ, [UR6+0x14], R2 ;  /* 0x00001402ffff098c */ /* 0x0005e2000a800006 */
[----:B-1----:R-:W-:-:S05]  /*4060*/  IMAD.U32 R0, RZ, RZ, UR4 ;  /* 0x00000004ff007e24 */ /* 0x002fca000f8e00ff */
[----:B------:R2:W-:Y:S01]  /*4070*/  @P0 ATOMS.AND RZ, [UR6+0x18], R0 ;  /* 0x00001800ffff098c */ /* 0x0005e2000a800006 */
[----:B------:R-:W-:Y:S05]  /*4080*/  BRA `(.L_x_84) ;  /* 0x0000000000147947 */ /* 0x000fea0003800000 */
.L_x_83:
[----:B------:R-:W-:Y:S02]  /*4090*/  MOV R2, 0x40b0 ;  /* 0x000040b000027802 */ /* 0x000fe40000000f00 */
[----:B---345:R-:W-:Y:S05]  /*40a0*/  CALL.REL.NOINC `($__internal_0_$__cuda_sm10x_tcgen05_guardrail_trap_col_being_dealloced_not_returned_by_alloc) ;  /* 0x0000004400a47944 */ /* 0x038fea0003c00000 */
[----:B------:R-:W-:Y:S05]  /*40b0*/  BRA `(.L_x_84) ;  /* 0x0000000000087947 */ /* 0x000fea0003800000 */
.L_x_82:
[----:B------:R-:W-:Y:S02]  /*40c0*/  MOV R2, 0x40e0 ;  /* 0x000040e000027802 */ /* 0x000fe40000000f00 */
[----:B---345:R-:W-:Y:S05]  /*40d0*/  CALL.REL.NOINC `($__internal_2_$__cuda_sm10x_tcgen05_guardrail_trap_unallocated_columns_being_dealloced) ;  /* 0x0000004400b07944 */ /* 0x038fea0003c00000 */
.L_x_84:
[----:B------:R-:W-:Y:S01]  /*40e0*/  NOP ;  /* 0x0000000000007918 */ /* 0x000fe20000000000 */
[----:B----4-:R-:W-:Y:S05]  /*40f0*/  EXIT ;  /* 0x000000000000794d */ /* 0x010fea0003800000 */
.L_x_55:
[----:B------:R-:W-:-:S09]  /*4100*/  UISETP.NE.OR UP5, UPT, UR10, 0x3, !UP5 ;  /* 0x000000030a00788c */ /* 0x000fd2000efa5670 */
[----:B------:R-:W-:Y:S05]  /*4110*/  BRA.U UP5, `(.L_x_85) ;  /* 0x0000000d05b07547 */ /* 0x000fea000b800000 */
[----:B------:R-:W1:Y:S01]  /*4120*/  LDC R0, c[0x0][0xb30] ;  /* 0x0002cc00ff007b82 */ /* 0x000e620000000800 */
[----:B------:R-:W2:Y:S01]  /*4130*/  LDCU.64 UR8, c[0x0][0x888] ;  /* 0x00011100ff0877ac */ /* 0x000ea20008000a00 */
[----:B------:R-:W-:Y:S02]  /*4140*/  HFMA2 R27, -RZ, RZ, 0, 0 ;  /* 0x00000000ff1b7431 */ /* 0x000fe400000001ff */
[----:B------:R-:W-:Y:S01]  /*4150*/  IMAD.MOV.U32 R29, RZ, RZ, 0x1 ;  /* 0x00000001ff1d7424 */ /* 0x000fe200078e00ff */
[----:B------:R-:W-:Y:S01]  /*4160*/  MOV R25, 0x2000 ;  /* 0x0000200000197802 */ /* 0x000fe20000000f00 */
[----:B------:R-:W3:Y:S01]  /*4170*/  LDCU.64 UR4, c[0x0][0x890] ;  /* 0x00011200ff0477ac */ /* 0x000ee20008000a00 */
[----:B------:R-:W-:Y:S01]  /*4180*/  IMAD.MOV.U32 R28, RZ, RZ, RZ ;  /* 0x000000ffff1c7224 */ /* 0x000fe200078e00ff */
[----:B------:R-:W4:Y:S01]  /*4190*/  LDC R24, c[0x0][0x370] ;  /* 0x0000dc00ff187b82 */ /* 0x000f220000000800 */
[----:B------:R-:W-:Y:S01]  /*41a0*/  UMOV UR6, 0x400 ;  /* 0x0000040000067882 */ /* 0x000fe20000000000 */
[----:B------:R-:W-:-:S02]  /*41b0*/  UPLOP3.LUT UP1, UPT, UPT, UPT, UPT, 0x40, 0x4 ;  /* 0x000000000004789c */ /* 0x000fc40003f2e870 */
[----:B------:R-:W-:Y:S01]  /*41c0*/  ULEA UR6, UR37, UR6, 0x18 ;  /* 0x0000000625067291 */ /* 0x000fe2000f8ec0ff */
[----:B------:R-:W-:-:S03]  /*41d0*/  UMOV UR13, URZ ;  /* 0x000000ff000d7c82 */ /* 0x000fc60008000000 */
[----:B------:R-:W4:Y:S01]  /*41e0*/  LDC R3, c[0x0][0xb0c] ;  /* 0x0002c300ff037b82 */ /* 0x000f220000000800 */
[----:B--2---:R-:W-:Y:S02]  /*41f0*/  UISETP.NE.U32.AND UP3, UPT, UR8, URZ, UPT ;  /* 0x000000ff0800728c */ /* 0x004fe4000bf65070 */
[----:B---3--:R-:W-:-:S05]  /*4200*/  UISETP.NE.U32.AND UP4, UPT, UR4, URZ, UPT ;  /* 0x000000ff0400728c */ /* 0x008fca000bf85070 */
[----:B------:R-:W2:Y:S01]  /*4210*/  LDC R18, c[0x0][0xb20] ;  /* 0x0002c800ff127b82 */ /* 0x000ea20000000800 */
[----:B-1----:R-:W-:Y:S01]  /*4220*/  ISETP.NE.AND P1, PT, R0, 0x1, PT ;  /* 0x000000010000780c */ /* 0x002fe20003f25270 */
[----:B------:R-:W-:Y:S02]  /*4230*/  UISETP.NE.AND.EX UP3, UPT, UR9, URZ, UPT, UP3 ;  /* 0x000000ff0900728c */ /* 0x000fe4000bf65330 */
[----:B------:R-:W-:-:S04]  /*4240*/  UISETP.NE.AND.EX UP4, UPT, UR5, URZ, UPT, UP4 ;  /* 0x000000ff0500728c */ /* 0x000fc8000bf85340 */
[----:B------:R-:W1:Y:S08]  /*4250*/  LDC.64 R30, c[0x0][0x348] ;  /* 0x0000d200ff1e7b82 */ /* 0x000e700000000a00 */
[----:B------:R-:W3:Y:S08]  /*4260*/  LDC.64 R16, c[0x0][0xb10] ;  /* 0x0002c400ff107b82 */ /* 0x000ef00000000a00 */
[----:B------:R-:W1:Y:S08]  /*4270*/  LDC.64 R6, c[0x0][0xb18] ;  /* 0x0002c600ff067b82 */ /* 0x000e700000000a00 */
[----:B------:R-:W1:Y:S08]  /*4280*/  LDC.64 R4, c[0x0][0xb28] ;  /* 0x0002ca00ff047b82 */ /* 0x000e700000000a00 */
[----:B--2-4-:R-:W1:Y:S02]  /*4290*/  LDC R19, c[0x0][0x374] ;  /* 0x0000dd00ff137b82 */ /* 0x014e640000000800 */
.L_x_94:
[C---:B------:R-:W-:Y:S02]  /*42a0*/  LEA R0, R28.reuse, UR6, 0x3 ;  /* 0x000000061c007c11 */ /* 0x040fe4000f8e18ff */
[----:B------:R-:W-:Y:S02]  /*42b0*/  SHF.L.U32 R2, R27, 0x1f, RZ ;  /* 0x0000001f1b027819 */ /* 0x000fe400000006ff */
[----:B------:R-:W-:Y:S02]  /*42c0*/  LEA R20, R28, UR6, 0x4 ;  /* 0x000000061c147c11 */ /* 0x000fe4000f8e20ff */
[----:B--2---:R-:W2:Y:S02]  /*42d0*/  SYNCS.PHASECHK.TRANS64.TRYWAIT P0, [R0+URZ+0x80], R2 ;  /* 0x00008002000075a7 */ /* 0x004ea400080011ff */
[----:B--2---:R-:W-:Y:S05]  /*42e0*/  @!P0 BRA `(.L_x_86) ;  /* 0x0000004000388947 */ /* 0x004fea0003800000 */
.L_x_163:
[----:B------:R-:W-:Y:S01]  /*42f0*/  ISETP.GE.AND P0, PT, R40, 0x1, PT ;  /* 0x000000012800780c */ /* 0x000fe20003f06270 */
[----:B------:R-:W4:Y:S01]  /*4300*/  LDS.128 R20, [R20+0x110] ;  /* 0x0001100014147984 */ /* 0x000f220000000c00 */
[----:B--2---:R-:W-:Y:S01]  /*4310*/  VIADD R0, R0, 0x90 ;  /* 0x0000009000007836 */ /* 0x004fe20000000000 */
[----:B------:R-:W-:Y:S01]  /*4320*/  @!PT LDS RZ, [RZ] ;  /* 0x00000000fffff984 */ /* 0x000fe20000000800 */
[----:B------:R-:W-:Y:S01]  /*4330*/  @!PT LDS RZ, [RZ] ;  /* 0x00000000fffff984 */ /* 0x000fe20000000800 */
[----:B------:R-:W-:Y:S01]  /*4340*/  @!PT LDS RZ, [RZ] ;  /* 0x00000000fffff984 */ /* 0x000fe20000000800 */
[----:B------:R-:W-:Y:S01]  /*4350*/  @!PT LDS RZ, [RZ] ;  /* 0x00000000fffff984 */ /* 0x000fe20000000800 */
[----:B------:R2:W-:Y:S06]  /*4360*/  MEMBAR.ALL.CTA ;  /* 0x0000000000007992 */ /* 0x0005ec0000008000 */
[----:B--2---:R-:W2:Y:S01]  /*4370*/  FENCE.VIEW.ASYNC.S ;  /* 0x00000000000073c6 */ /* 0x004ea20000000000 */
[----:B------:R-:W-:Y:S04]  /*4380*/  PRMT R0, RZ, 0x654, R0 ;  /* 0x00000654ff007816 */ /* 0x000fe80000000000 */
[----:B--2---:R2:W-:Y:S01]  /*4390*/  SYNCS.ARRIVE.TRANS64.RED.A1T0 RZ, [R0+URZ], RZ ;  /* 0x000000ff00ff79a7 */ /* 0x0045e200081004ff */
[----:B----4-:R-:W-:Y:S11]  /*43a0*/  LOP3.LUT P3, RZ, R22, 0x1, RZ, 0xc0, !PT ;  /* 0x0000000116ff7812 */ /* 0x010ff6000786c0ff */
[----:B------:R-:W-:Y:S02]  /*43b0*/  @!UPT UIADD3 URZ, UPT, UPT, URZ, URZ, URZ ;  /* 0x000000fffffff290 */ /* 0x000fe4000fffe0ff */
[----:B------:R-:W-:Y:S02]  /*43c0*/  @P3 MOV R11, R20 ;  /* 0x00000014000b3202 */ /* 0x000fe40000000f00 */
[----:B------:R-:W-:Y:S01]  /*43d0*/  @P3 LOP3.LUT R10, R21, 0xffff, RZ, 0xc0, !PT ;  /* 0x0000ffff150a3812 */ /* 0x000fe200078ec0ff */
[----:B--2---:R-:W-:Y:S06]  /*43e0*/  @!P0 BRA `(.L_x_87) ;  /* 0x0000000000a48947 */ /* 0x004fec0003800000 */
[-C--:B-1----:R-:W-:Y:S01]  /*43f0*/  IMAD.HI.U32 R0, R19, R7.reuse, RZ ;  /* 0x0000000713007227 */ /* 0x082fe200078e00ff */
[----:B------:R-:W-:Y:S02]  /*4400*/  ISETP.NE.AND P0, PT, R6, 0x1, PT ;  /* 0x000000010600780c */ /* 0x000fe40003f05270 */
[----:B------:R-:W-:Y:S01]  /*4410*/  ISETP.NE.AND P2, PT, R40, 0x1, PT ;  /* 0x000000012800780c */ /* 0x000fe20003f45270 */
[----:B---3--:R-:W-:Y:S01]  /*4420*/  IMAD.HI.U32 R9, R24, R16, RZ ;  /* 0x0000001018097227 */ /* 0x008fe200078e00ff */
[----:B------:R-:W-:Y:S02]  /*4430*/  SHF.R.U32.HI R0, RZ, R18, R0 ;  /* 0x00000012ff007219 */ /* 0x000fe40000011600 */
[----:B------:R-:W-:Y:S01]  /*4440*/  ISETP.NE.AND P4, PT, R3, 0x1, PT ;  /* 0x000000010300780c */ /* 0x000fe20003f85270 */
[----:B------:R-:W-:Y:S01]  /*4450*/  IMAD.HI.U32 R13, R10, R7, RZ ;  /* 0x000000070a0d7227 */ /* 0x000fe200078e00ff */
[----:B------:R-:W-:Y:S02]  /*4460*/  SHF.R.U32.HI R9, RZ, R17, R9 ;  /* 0x00000011ff097219 */ /* 0x000fe40000011609 */
[----:B------:R-:W-:Y:S01]  /*4470*/  SEL R0, R19, R0, !P0 ;  /* 0x0000000013007207 */ /* 0x000fe20004000000 */
[----:B------:R-:W-:Y:S01]  /*4480*/  IMAD.HI.U32 R12, R11, R16, RZ ;  /* 0x000000100b0c7227 */ /* 0x000fe200078e00ff */
[----:B------:R-:W-:Y:S03]  /*4490*/  SEL R9, R24, R9, !P4 ;  /* 0x0000000918097207 */ /* 0x000fe60006000000 */
[-C--:B------:R-:W-:Y:S01]  /*44a0*/  IMAD.HI.U32 R8, R0, R4.reuse, RZ ;  /* 0x0000000400087227 */ /* 0x080fe200078e00ff */
[----:B------:R-:W-:Y:S03]  /*44b0*/  SHF.R.U32.HI R12, RZ, R17, R12 ;  /* 0x00000011ff0c7219 */ /* 0x000fe6000001160c */
[----:B------:R-:W-:Y:S01]  /*44c0*/  IMAD.HI.U32 R2, R9, R4, RZ ;  /* 0x0000000409027227 */ /* 0x000fe200078e00ff */
[-C--:B------:R-:W-:Y:S02]  /*44d0*/  @P2 SHF.R.U32.HI R0, RZ, R5.reuse, R8 ;  /* 0x00000005ff002219 */ /* 0x080fe40000011608 */
[----:B------:R-:W-:Y:S02]  /*44e0*/  SHF.R.U32.HI R8, RZ, R18, R13 ;  /* 0x00000012ff087219 */ /* 0x000fe4000001160d */
[----:B------:R-:W-:Y:S01]  /*44f0*/  @P2 SHF.R.U32.HI R9, RZ, R5, R2 ;  /* 0x00000005ff092219 */ /* 0x000fe20000011602 */
[----:B------:R-:W-:Y:S01]  /*4500*/  IMAD R0, R40, R0, RZ ;  /* 0x0000000028007224 */ /* 0x000fe200078e02ff */
[----:B------:R-:W-:Y:S02]  /*4510*/  SEL R8, R10, R8, !P0 ;  /* 0x000000080a087207 */ /* 0x000fe40004000000 */
[----:B------:R-:W-:Y:S01]  /*4520*/  SEL R2, R11, R12, !P4 ;  /* 0x0000000c0b027207 */ /* 0x000fe20006000000 */
[----:B------:R-:W-:Y:S01]  /*4530*/  IMAD R12, R40, R9, RZ ;  /* 0x00000009280c7224 */ /* 0x000fe200078e02ff */
[C---:B------:R-:W-:Y:S01]  /*4540*/  ISETP.GE.AND P0, PT, R8.reuse, R0, PT ;  /* 0x000000000800720c */ /* 0x040fe20003f06270 */
[----:B------:R-:W-:Y:S03]  /*4550*/  IMAD.HI.U32 R0, R8, R4, RZ ;  /* 0x0000000408007227 */ /* 0x000fe600078e00ff */
[----:B------:R-:W-:Y:S02]  /*4560*/  ISETP.GE.OR P0, PT, R2, R12, P0 ;  /* 0x0000000c0200720c */ /* 0x000fe40000706670 */
[-C--:B------:R-:W-:Y:S04]  /*4570*/  SHF.R.U32.HI R0, RZ, R5.reuse, R0 ;  /* 0x00000005ff007219 */ /* 0x080fe80000011600 */
[----:B------:R-:W-:Y:S05]  /*4580*/  SEL R13, R8, R0, !P2 ;  /* 0x00000000080d7207 */ /* 0x000fea0005000000 */
[----:B------:R-:W-:Y:S02]  /*4590*/  IMAD.MOV R12, RZ, RZ, -R13 ;  /* 0x000000ffff0c7224 */ /* 0x000fe400078e0a0d */
[----:B------:R-:W-:Y:S04]  /*45a0*/  @!P0 IMAD.HI.U32 R0, R2, R4, RZ ;  /* 0x0000000402008227 */ /* 0x000fe800078e00ff */
[----:B------:R-:W-:Y:S01]  /*45b0*/  IMAD R12, R40, R12, R8 ;  /* 0x0000000c280c7224 */ /* 0x000fe200078e0208 */
[----:B------:R-:W-:Y:S04]  /*45c0*/  @!P0 SHF.R.U32.HI R0, RZ, R5, R0 ;  /* 0x00000005ff008219 */ /* 0x000fe80000011600 */
[----:B------:R-:W-:Y:S04]  /*45d0*/  @!P0 SEL R0, R2, R0, !P2 ;  /* 0x0000000002008207 */ /* 0x000fe80005000000 */
[----:B------:R-:W-:Y:S01]  /*45e0*/  @!P0 IADD3 R13, PT, PT, R13, -R0, RZ ;  /* 0x800000000d0d8210 */ /* 0x000fe20007ffe0ff */
[----:B------:R-:W-:Y:S01]  /*45f0*/  @!P0 IMAD R0, R9, R12, R0 ;  /* 0x0000000c09008224 */ /* 0x000fe200078e0200 */
[----:B------:R-:W-:Y:S01]  /*4600*/  IADD3 R9, PT, PT, -R8, RZ, RZ ;  /* 0x000000ff08097210 */ /* 0x000fe20007ffe1ff */
[--C-:B------:R-:W-:Y:S02]  /*4610*/  IMAD.MOV R12, RZ, RZ, -R2.reuse ;  /* 0x000000ffff0c7224 */ /* 0x100fe400078e0a02 */
[----:B------:R-:W-:Y:S02]  /*4620*/  @!P0 IMAD R8, R13, R40, R2 ;  /* 0x000000280d088224 */ /* 0x000fe400078e0202 */
[----:B------:R-:W-:Y:S02]  /*4630*/  @!P0 IMAD.MOV.U32 R2, RZ, RZ, R0 ;  /* 0x000000ffff028224 */ /* 0x000fe400078e0000 */
[----:B------:R-:W-:Y:S02]  /*4640*/  IMAD R11, R3, R12, R11 ;  /* 0x0000000c030b7224 */ /* 0x000fe400078e020b */
[----:B------:R-:W-:Y:S02]  /*4650*/  IMAD R10, R6, R9, R10 ;  /* 0x00000009060a7224 */ /* 0x000fe400078e020a */
[----:B------:R-:W-:Y:S02]  /*4660*/  IMAD R11, R2, R3, R11 ;  /* 0x00000003020b7224 */ /* 0x000fe400078e020b */
[----:B------:R-:W-:Y:S02]  /*4670*/  IMAD R10, R8, R6, R10 ;  /* 0x00000006080a7224 */ /* 0x000fe400078e020a */
.L_x_87:
[----:B------:R-:W-:Y:S05]  /*4680*/  BRA.U UP1, `(.L_x_88) ;  /* 0x0000000101107547 */ /* 0x000fea000b800000 */
[----:B------:R-:W-:Y:S04]  /*4690*/  MOV R2, UR7 ;  /* 0x0000000700027c02 */ /* 0x000fe80008000f00 */
[----:B------:R-:W-:Y:S04]  /*46a0*/  SHF.L.U32 R2, R2, 0x1f, RZ ;  /* 0x0000001f02027819 */ /* 0x000fe800000006ff */
[----:B------:R-:W2:Y:S02]  /*46b0*/  SYNCS.PHASECHK.TRANS64.TRYWAIT P0, [UR6+0x78], R2 ;  /* 0x00007802ff0075a7 */ /* 0x000ea40008001106 */
[----:B--2---:R-:W-:Y:S05]  /*46c0*/  @!P0 BRA `(.L_x_89) ;  /* 0x0000003c00548947 */ /* 0x004fea0003800000 */
.L_x_88:
[----:B------:R-:W-:Y:S02]  /*46d0*/  R2UR UR11, R14 ;  /* 0x000000000e0b72ca */ /* 0x000fe400000e0000 */
[----:B------:R-:W-:Y:S02]  /*46e0*/  R2UR UR10, R15 ;  /* 0x000000000f0a72ca */ /* 0x000fe400000e0000 */
[----:B------:R-:W-:Y:S04]  /*46f0*/  ISETP.NE.U32.AND P2, PT, RZ, UR4, PT ;  /* 0x00000004ff007c0c */ /* 0x000fe8000bf45070 */
[----:B------:R-:W-:Y:S05]  /*4700*/  ISETP.NE.AND.EX P2, PT, RZ, UR5, PT, P2 ;  /* 0x00000005ff007c0c */ /* 0x000fea000bf45320 */
[----:B------:R-:W-:Y:S02]  /*4710*/  USHF.L.U32 UR11, UR11, 0x7, URZ ;  /* 0x000000070b0b7899 */ /* 0x000fe400080006ff */
[----:B------:R-:W-:Y:S01]  /*4720*/  USHF.L.U32 UR10, UR10, 0x6, URZ ;  /* 0x000000060a0a7899 */ /* 0x000fe200080006ff */
[----:B------:R-:W-:Y:S11]  /*4730*/  BRA.U !UP4, `(.L_x_90) ;  /* 0x000000010c347547 */ /* 0x000ff6000b800000 */
[----:B------:R-:W-:Y:S01]  /*4740*/  UPLOP3.LUT UP0, UPT, UPT, UPT, UP3, 0x80, 0x8 ;  /* 0x000000000008789c */ /* 0x000fe20003f0f030 */
[----:B--2---:R-:W-:Y:S02]  /*4750*/  HFMA2 R0, -RZ, RZ, 0, 5.9604644775390625e-08 ;  /* 0x00000001ff007431 */ /* 0x004fe400000001ff */
[----:B------:R-:W-:Y:S03]  /*4760*/  IMAD.MOV.U32 R92, RZ, RZ, 0x1 ;  /* 0x00000001ff5c7424 */ /* 0x000fe600078e00ff */
[----:B------:R-:W-:Y:S05]  /*4770*/  PLOP3.LUT P0, PT, PT, PT, UP0, 0x80, 0x8 ;  /* 0x000000000008781c */ /* 0x000fea0003f0f008 */
[----:B------:R-:W2:Y:S01]  /*4780*/  @UP0 LDCU.64 UR14, c[0x0][0x888] ;  /* 0x00011100ff0e07ac */ /* 0x000ea20008000a00 */
[----:B------:R-:W-:Y:S07]  /*4790*/  @UP0 UIMAD UR8, UR36, UR4, URZ ;  /* 0x00000004240802a4 */ /* 0x000fee000f8e02ff */
[----:B------:R-:W-:Y:S01]  /*47a0*/  @!P0 PRMT R92, R0, 0x7610, R92 ;  /* 0x00007610005c8816 */ /* 0x000fe2000000005c */
[----:B--2---:R-:W-:Y:S03]  /*47b0*/  @UP0 UIMAD.WIDE UR14, UR8, 0x4, UR14 ;  /* 0x00000004080e08a5 */ /* 0x004fe6000f8e020e */
[----:B------:R-:W2:Y:S03]  /*47c0*/  @!UP0 LDCU UR8, c[0x0][0x880] ;  /* 0x00011000ff0887ac */ /* 0x000ea60008000800 */
[----:B------:R-:W-:Y:S01]  /*47d0*/  IMAD.U32 R8, RZ, RZ, UR14 ;  /* 0x0000000eff087e24 */ /* 0x000fe2000f8e00ff */
[----:B------:R-:W-:Y:S05]  /*47e0*/  MOV R9, UR15 ;  /* 0x0000000f00097c02 */ /* 0x000fea0008000f00 */
[----:B-----5:R4:W5:Y:S02]  /*47f0*/  @P0 LDG.E R49, desc[UR46][R8.64] ;  /* 0x0000002e08310981 */ /* 0x020964000c1e1900 */
[----:B--2-4-:R-:W-:Y:S07]  /*4800*/  @!P0 IMAD.U32 R49, RZ, RZ, UR8 ;  /* 0x00000008ff318e24 */ /* 0x014fee000f8e00ff */
.L_x_90:
[----:B-----5:R-:W-:Y:S01]  /*4810*/  @!P2 FSETP.EQ.AND P0, PT, R49, RZ, PT ;  /* 0x000000ff3100a20b */ /* 0x020fe20003f02000 */
[----:B------:R-:W-:Y:S01]  /*4820*/  @!UPT UIADD3 URZ, UPT, UPT, URZ, URZ, URZ ;  /* 0x000000fffffff290 */ /* 0x000fe2000fffe0ff */
[----:B------:R-:W-:Y:S11]  /*4830*/  @!P2 BRA `(.L_x_91) ;  /* 0x000000000014a947 */ /* 0x000ff60003800000 */
[----:B------:R-:W-:Y:S02]  /*4840*/  LOP3.LUT P2, RZ, R92, 0xff, RZ, 0xc0, !PT ;  /* 0x000000ff5cff7812 */ /* 0x000fe4000784c0ff */
[----:B------:R-:W-:Y:S04]  /*4850*/  PLOP3.LUT P0, PT, PT, PT, UP0, 0x80, 0x8 ;  /* 0x000000000008781c */ /* 0x000fe80003f0f008 */
[----:B------:R-:W-:Y:S07]  /*4860*/  PLOP3.LUT P0, PT, P0, PT, PT, 0x8, 0x80 ;  /* 0x000000000080781c */ /* 0x000fee000070e170 */
[----:B------:R-:W-:Y:S11]  /*4870*/  @P2 FSETP.EQ.AND P0, PT, R49, RZ, PT ;  /* 0x000000ff3100220b */ /* 0x000ff60003f02000 */
[----:B------:R-:W-:Y:S02]  /*4880*/  @!UPT UIADD3 URZ, UPT, UPT, URZ, URZ, URZ ;  /* 0x000000fffffff290 */ /* 0x000fe4000fffe0ff */
.L_x_91:
[----:B------:R-:W-:Y:S01]  /*4890*/  ULEA UR15, UR13, UR6, 0x3 ;  /* 0x000000060d0f7291 */ /* 0x000fe2000f8e18ff */
[----:B------:R-:W-:Y:S02]  /*48a0*/  SHF.L.U32 R9, R29, 0x1f, RZ ;  /* 0x0000001f1d097819 */ /* 0x000fe400000006ff */
[----:B------:R-:W-:Y:S04]  /*48b0*/  ELECT P4, URZ, PT ;  /* 0x0000000000ff782f */ /* 0x000fe80003880000 */
[----:B------:R-:W-:Y:S02]  /*48c0*/  PLOP3.LUT P4, PT, P0, P4, PT, 0xf2, 0x2f ;  /* 0x00000000002f781c */ /* 0x000fe40000789e72 */
[----:B------:R-:W4:Y:S11]  /*48d0*/  SYNCS.PHASECHK.TRANS64.TRYWAIT P2, [UR15+0x58], R9 ;  /* 0x00005809ff0075a7 */ /* 0x000f36000804110f */
[----:B-1----:R-:W-:Y:S05]  /*48e0*/  @!P4 IADD3 R8, P0, PT, R30, 0x580, RZ ;  /* 0x000005801e08c810 */ /* 0x002fea0007f1e0ff */
[----:B--2---:R-:W-:Y:S01]  /*48f0*/  @!P4 IMAD.X R2, RZ, RZ, R31, P0 ;  /* 0x000000ffff02c224 */ /* 0x004fe200000e061f */
[----:B----4-:R-:W-:Y:S07]  /*4900*/  @!P2 BRA `(.L_x_92) ;  /* 0x0000003800dca947 */ /* 0x010fee0003800000 */
.L_x_166:
[----:B------:R-:W2:Y:S01]  /*4910*/  LDC.64 R12, c[0x0][0xb18] ;  /* 0x0002c600ff0c7b82 */ /* 0x000ea20000000a00 */
[----:B------:R-:W-:Y:S01]  /*4920*/  @!P4 R2UR UR8, R2 ;  /* 0x000000000208c2ca */ /* 0x000fe200000e0000 */
[----:B------:R-:W-:Y:S01]  /*4930*/  VOTEU.ALL UP2, P4 ;  /* 0x0000000000ff7886 */ /* 0x000fe20002040000 */
[----:B------:R-:W-:Y:S01]  /*4940*/  @!P4 R2UR UR9, R8 ;  /* 0x000000000809c2ca */ /* 0x000fe200000e0000 */
[----:B------:R-:W-:Y:S01]  /*4950*/  VOTEU.ALL UP1, P4 ;  /* 0x0000000000ff7886 */ /* 0x000fe20002020000 */
[----:B-1----:R-:W-:Y:S03]  /*4960*/  @!P4 IMAD.MOV.U32 R0, RZ, RZ, 0x2000 ;  /* 0x00002000ff00c424 */ /* 0x002fe600078e00ff */
[----:B------:R-:W1:Y:S01]  /*4970*/  @!P1 LDC R2, c[0x0][0xb0c] ;  /* 0x0002c300ff029b82 */ /* 0x000e620000000800 */
[----:B------:R-:W-:Y:S01]  /*4980*/  UMOV UR20, 0x0 ;  /* 0x0000000000147882 */ /* 0x000fe20000000000 */
[----:B------:R-:W-:Y:S01]  /*4990*/  UMOV UR21, 0x10000000 ;  /* 0x1000000000157882 */ /* 0x000fe20000000000 */
[----:B------:R-:W-:Y:S01]  /*49a0*/  UMOV UR12, UR36 ;  /* 0x00000024000c7c82 */ /* 0x000fe20008000000 */
[----:B------:R-:W-:Y:S01]  /*49b0*/  UIADD3 UR14, UPT, UPT, UR13, 0x1, URZ ;  /* 0x000000010d0e7890 */ /* 0x000fe2000fffe0ff */
[----:B------:R-:W-:Y:S01]  /*49c0*/  @P3 SHF.R.U32.HI R26, RZ, 0x10, R21 ;  /* 0x00000010ff1a3819 */ /* 0x000fe20000011615 */
[----:B------:R-:W-:Y:S02]  /*49d0*/  VIADD R28, R28, 0x1 ;  /* 0x000000011c1c7836 */ /* 0x000fe40000000000 */
[----:B------:R-:W-:Y:S01]  /*49e0*/  IMAD.U32 R9, RZ, RZ, UR8 ;  /* 0x00000008ff097e24 */ /* 0x000fe2000f8e00ff */
[----:B------:R-:W-:Y:S01]  /*49f0*/  @!UP2 ULEA UR8, UR13, UR6, 0xd ;  /* 0x000000060d08a291 */ /* 0x000fe2000f8e68ff */
[----:B------:R-:W-:Y:S01]  /*4a00*/  IMAD.U32 R8, RZ, RZ, UR9 ;  /* 0x00000009ff087e24 */ /* 0x000fe2000f8e00ff */
[----:B------:R-:W-:Y:S02]  /*4a10*/  UIADD3 UR9, UPT, UPT, UR15, 0x40, URZ ;  /* 0x000000400f097890 */ /* 0x000fe4000fffe0ff */
[----:B------:R-:W-:Y:S01]  /*4a20*/  @!P4 R2UR UR19, R9 ;  /* 0x000000000913c2ca */ /* 0x000fe200000e0000 */
[----:B------:R-:W-:Y:S01]  /*4a30*/  @!UP2 UIADD3 UR8, UPT, UPT, UR8, 0x200, URZ ;  /* 0x000002000808a890 */ /* 0x000fe2000fffe0ff */
[----:B------:R-:W-:Y:S01]  /*4a40*/  @!P4 R2UR UR18, R8 ;  /* 0x000000000812c2ca */ /* 0x000fe200000e0000 */
[----:B------:R-:W-:Y:S01]  /*4a50*/  UISETP.NE.AND UP5, UPT, UR14, 0x3, UPT ;  /* 0x000000030e00788c */ /* 0x000fe2000bfa5270 */
[----:B------:R-:W4:Y:S01]  /*4a60*/  LDC.64 R8, c[0x0][0xb10] ;  /* 0x0002c400ff087b82 */ /* 0x000f220000000a00 */
[----:B------:R-:W-:Y:S02]  /*4a70*/  UPRMT UR16, UR37, 0x654, UR9 ;  /* 0x0000065425107896 */ /* 0x000fe40008000009 */
[----:B------:R-:W-:Y:S02]  /*4a80*/  USEL UR17, URZ, 0x1, UP5 ;  /* 0x00000001ff117887 */ /* 0x000fe4000a800000 */
[----:B------:R-:W-:Y:S04]  /*4a90*/  USEL UR14, UR14, URZ, UP5 ;  /* 0x000000ff0e0e7287 */ /* 0x000fe8000a800000 */
[----:B------:R-:W-:Y:S01]  /*4aa0*/  ULEA UR13, UR14, UR6, 0x3 ;  /* 0x000000060e0d7291 */ /* 0x000fe2000f8e18ff */
[----:B------:R-:W-:Y:S01]  /*4ab0*/  LOP3.LUT R29, R29, UR17, RZ, 0x3c, !PT ;  /* 0x000000111d1d7c12 */ /* 0x000fe2000f8e3cff */
[----:B------:R1:W-:Y:S01]  /*4ac0*/  @!UP1 UTMALDG.3D [UR8], [UR18], desc[UR20] ;  /* 0x00001408120095b4 */ /* 0x0003e20008011000 */
[----:B------:R5:W-:Y:S02]  /*4ad0*/  @!P4 SYNCS.ARRIVE.TRANS64.RED.A0TR RZ, [UR15+0x40], R0 ;  /* 0x00004000ffffc9a7 */ /* 0x000be4000830040f */
[----:B------:R-:W-:Y:S01]  /*4ae0*/  SHF.L.U32 R14, R29, 0x1f, RZ ;  /* 0x0000001f1d0e7819 */ /* 0x000fe200000006ff */
[C---:B----4-:R-:W-:Y:S01]  /*4af0*/  @!P1 IMAD.HI.U32 R8, R11.reuse, R8, RZ ;  /* 0x000000080b089227 */ /* 0x050fe200078e00ff */
[----:B--2---:R-:W-:Y:S02]  /*4b00*/  @!P1 ISETP.NE.AND P0, PT, R12, 0x1, PT ;  /* 0x000000010c00980c */ /* 0x004fe40003f05270 */
[----:B-1----:R-:W-:Y:S01]  /*4b10*/  @!P1 ISETP.NE.AND P2, PT, R2, 0x1, PT ;  /* 0x000000010200980c */ /* 0x002fe20003f45270 */
[----:B------:R-:W-:Y:S01]  /*4b20*/  SYNCS.ARRIVE.TRANS64.RED.A1T0 RZ, [UR16], RZ ;  /* 0x000000ffffff79a7 */ /* 0x000fe20008100410 */
[C---:B------:R-:W-:Y:S01]  /*4b30*/  @!P1 IMAD.HI.U32 R13, R10.reuse, R13, RZ ;  /* 0x0000000d0a0d9227 */ /* 0x040fe200078e00ff */
[----:B------:R-:W-:Y:S04]  /*4b40*/  @!P1 SHF.R.U32.HI R8, RZ, R9, R8 ;  /* 0x00000009ff089219 */ /* 0x000fe80000011608 */
[----:B------:R-:W-:Y:S01]  /*4b50*/  @!P1 SEL R8, R11, R8, !P2 ;  /* 0x000000080b089207 */ /* 0x000fe20005000000 */
[----:B------:R-:W1:Y:S01]  /*4b60*/  SYNCS.PHASECHK.TRANS64.TRYWAIT P5, [UR13+0x58], R14 ;  /* 0x0000580eff0075a7 */ /* 0x000e6200080a110d */
[----:B-----5:R-:W2:Y:S02]  /*4b70*/  @!P1 LDC R0, c[0x0][0xb20] ;  /* 0x0002c800ff009b82 */ /* 0x020ea40000000800 */
[----:B--2---:R-:W-:Y:S04]  /*4b80*/  @!P1 SHF.R.U32.HI R0, RZ, R0, R13 ;  /* 0x00000000ff009219 */ /* 0x004fe8000001160d */
[----:B------:R-:W-:Y:S05]  /*4b90*/  @!P1 SEL R9, R10, R0, !P0 ;  /* 0x000000000a099207 */ /* 0x000fea0004000000 */
[----:B------:R-:W-:Y:S02]  /*4ba0*/  @!P1 IMAD.IADD R0, R9, 0x1, -R8 ;  /* 0x0000000109009824 */ /* 0x000fe400078e0a08 */
[----:B------:R-:W-:Y:S02]  /*4bb0*/  @!P1 IMAD.IADD R8, R8, 0x1, -R9 ;  /* 0x0000000108089824 */ /* 0x000fe400078e0a09 */
[----:B------:R-:W-:Y:S02]  /*4bc0*/  @!P1 IMAD R11, R0, R2, R11 ;  /* 0x00000002000b9224 */ /* 0x000fe400078e020b */
[----:B------:R-:W-:Y:S01]  /*4bd0*/  @!P1 IMAD R10, R8, R12, R10 ;  /* 0x0000000c080a9224 */ /* 0x000fe200078e020a */
[----:B-1----:R-:W-:Y:S06]  /*4be0*/  @!P5 BRA `(.L_x_93) ;  /* 0x00000038003cd947 */ /* 0x002fec0003800000 */
.L_x_168:
[----:B------:R-:W-:Y:S01]  /*4bf0*/  @!P4 IADD3 R2, P0, PT, R30, 0x580, RZ ;  /* 0x000005801e02c810 */ /* 0x000fe20007f1e0ff */
[----:B------:R-:W-:Y:S01]  /*4c00*/  UMOV UR18, 0x0 ;  /* 0x0000000000127882 */ /* 0x000fe20000000000 */
[----:B------:R-:W-:Y:S01]  /*4c10*/  UMOV UR19, 0x10000000 ;  /* 0x1000000000137882 */ /* 0x000fe20000000000 */
[----:B------:R-:W-:Y:S01]  /*4c20*/  VOTEU.ALL UP1, P4 ;  /* 0x0000000000ff7886 */ /* 0x000fe20002020000 */
[----:B------:R-:W-:Y:S01]  /*4c30*/  @!P4 R2UR UR9, R2 ;  /* 0x000000000209c2ca */ /* 0x000fe200000e0000 */
[----:B-1----:R-:W-:Y:S01]  /*4c40*/  @!P4 IMAD.X R0, RZ, RZ, R31, P0 ;  /* 0x000000ffff00c224 */ /* 0x002fe200000e061f */
[----:B------:R-:W-:Y:S01]  /*4c50*/  UMOV UR12, UR36 ;  /* 0x00000024000c7c82 */ /* 0x000fe20008000000 */
[----:B------:R-:W-:Y:S01]  /*4c60*/  @P3 R2UR UR36, R26 ;  /* 0x000000001a2432ca */ /* 0x000fe200000e0000 */
[----:B------:R-:W-:Y:S01]  /*4c70*/  @!UP1 ULEA UR15, UR14, UR6, 0xd ;  /* 0x000000060e0f9291 */ /* 0x000fe2000f8e68ff */
[----:B------:R-:W-:Y:S01]  /*4c80*/  ISETP.NE.AND P0, PT, R28, 0x2, PT ;  /* 0x000000021c00780c */ /* 0x000fe20003f05270 */
[----:B------:R-:W-:Y:S01]  /*4c90*/  @!UP1 UIADD3 UR10, UPT, UPT, UR10, 0x20, URZ ;  /* 0x000000200a0a9890 */ /* 0x000fe2000fffe0ff */
[----:B------:R-:W-:Y:S01]  /*4ca0*/  @!P4 R2UR UR8, R0 ;  /* 0x000000000008c2ca */ /* 0x000fe200000e0000 */
[----:B------:R-:W-:Y:S01]  /*4cb0*/  IMAD.IADD R15, R10, 0x1, R90 ;  /* 0x000000010a0f7824 */ /* 0x000fe200078e025a */
[----:B------:R-:W-:Y:S01]  /*4cc0*/  SEL R0, RZ, 0x1, P0 ;  /* 0x00000001ff007807 */ /* 0x000fe20000000000 */
[----:B------:R-:W-:Y:S01]  /*4cd0*/  IMAD.IADD R14, R11, 0x1, R91 ;  /* 0x000000010b0e7824 */ /* 0x000fe200078e025b */
[----:B------:R-:W-:Y:S02]  /*4ce0*/  SEL R28, R28, RZ, P0 ;  /* 0x000000ff1c1c7207 */ /* 0x000fe40000000000 */
[----:B------:R-:W-:Y:S01]  /*4cf0*/  IMAD.U32 R8, RZ, RZ, UR9 ;  /* 0x00000009ff087e24 */ /* 0x000fe2000f8e00ff */
[----:B------:R-:W-:Y:S01]  /*4d00*/  UIADD3 UR9, UPT, UPT, UR13, 0x40, URZ ;  /* 0x000000400d097890 */ /* 0x000fe2000fffe0ff */
[----:B------:R-:W-:Y:S03]  /*4d10*/  LOP3.LUT R27, R27, R0, RZ, 0x3c, !PT ;  /* 0x000000001b1b7212 */ /* 0x000fe600078e3cff */
[----:B------:R-:W-:Y:S02]  /*4d20*/  @!P4 R2UR UR16, R8 ;  /* 0x000000000810c2ca */ /* 0x000fe400000e0000 */
[----:B------:R-:W-:Y:S01]  /*4d30*/  IMAD.U32 R9, RZ, RZ, UR8 ;  /* 0x00000008ff097e24 */ /* 0x000fe2000f8e00ff */
[----:B------:R-:W-:Y:S01]  /*4d40*/  @!UP1 UIADD3 UR8, UPT, UPT, UR15, 0x200, URZ ;  /* 0x000002000f089890 */ /* 0x000fe2000fffe0ff */
[----:B------:R-:W-:Y:S01]  /*4d50*/  VOTEU.ALL UP1, P4 ;  /* 0x0000000000ff7886 */ /* 0x000fe20002020000 */
[----:B------:R-:W-:Y:S02]  /*4d60*/  UPRMT UR15, UR37, 0x654, UR9 ;  /* 0x00000654250f7896 */ /* 0x000fe40008000009 */
[----:B------:R-:W-:Y:S11]  /*4d70*/  @!P4 R2UR UR17, R9 ;  /* 0x000000000911c2ca */ /* 0x000ff600000e0000 */
[----:B------:R-:W-:Y:S02]  /*4d80*/  @!UPT UIADD3 URZ, UPT, UPT, URZ, URZ, URZ ;  /* 0x000000fffffff290 */ /* 0x000fe4000fffe0ff */
[----:B------:R2:W-:Y:S01]  /*4d90*/  @!UP1 UTMALDG.3D [UR8], [UR16], desc[UR18] ;  /* 0x00001208100095b4 */ /* 0x0005e20008011000 */
[----:B------:R2:W-:Y:S01]  /*4da0*/  @!P4 SYNCS.ARRIVE.TRANS64.RED.A0TR RZ, [UR13+0x40], R25 ;  /* 0x00004019ffffc9a7 */ /* 0x0005e2000830040d */
[----:B------:R-:W-:Y:S04]  /*4db0*/  UIADD3 UR13, UPT, UPT, UR14, 0x1, URZ ;  /* 0x000000010e0d7890 */ /* 0x000fe8000fffe0ff */
[----:B------:R-:W-:Y:S04]  /*4dc0*/  UISETP.NE.AND UP1, UPT, UR13, 0x3, UPT ;  /* 0x000000030d00788c */ /* 0x000fe8000bf25270 */
[----:B------:R-:W-:Y:S02]  /*4dd0*/  USEL UR14, URZ, 0x1, UP1 ;  /* 0x00000001ff0e7887 */ /* 0x000fe40008800000 */
[----:B------:R-:W-:Y:S02]  /*4de0*/  USEL UR13, UR13, URZ, UP1 ;  /* 0x000000ff0d0d7287 */ /* 0x000fe40008800000 */
[----:B------:R-:W-:Y:S02]  /*4df0*/  UPLOP3.LUT UP1, UPT, UPT, UPT, UPT, 0x80, 0x8 ;  /* 0x000000000008789c */ /* 0x000fe40003f2f070 */
[----:B------:R-:W-:Y:S01]  /*4e00*/  LOP3.LUT R29, R29, UR14, RZ, 0x3c, !PT ;  /* 0x0000000e1d1d7c12 */ /* 0x000fe2000f8e3cff */
[----:B------:R-:W-:Y:S01]  /*4e10*/  SYNCS.ARRIVE.TRANS64.RED.A1T0 RZ, [UR15], RZ ;  /* 0x000000ffffff79a7 */ /* 0x000fe2000810040f */
[----:B------:R-:W-:Y:S07]  /*4e20*/  @P3 BRA `(.L_x_94) ;  /* 0xfffffff4001c3947 */ /* 0x000fee000383ffff */
[----:B------:R-:W-:Y:S01]  /*4e30*/  UIADD3 UR6, UPT, UPT, UR6, 0x58, URZ ;  /* 0x0000005806067890 */ /* 0x000fe2000fffe0ff */
[----:B------:R-:W-:-:S03]  /*4e40*/  SHF.L.U32 R2, R29, 0x1f, RZ ;  /* 0x0000001f1d027819 */ /* 0x000fc600000006ff */
[----:B------:R-:W-:-:S09]  /*4e50*/  ULEA UR4, UR13, UR6, 0x3 ;  /* 0x000000060d047291 */ /* 0x000fd2000f8e18ff */
[----:B------:R-:W1:Y:S02]  /*4e60*/  SYNCS.PHASECHK.TRANS64.TRYWAIT P0, [UR4], R2 ;  /* 0x00000002ff0075a7 */ /* 0x000e640008001104 */
[----:B-1----:R-:W-:Y:S05]  /*4e70*/  @!P0 BRA `(.L_x_95) ;  /* 0x0000003400b08947 */ /* 0x002fea0003800000 */
.L_x_170:
        /* <DEDUP_REMOVED lines=9> */
.L_x_172:
[----:B------:R-:W-:-:S04]  /*4f10*/  UIADD3 UR5, UPT, UPT, UR5, 0x1, URZ ;  /* 0x0000000105057890 */ /* 0x000fc8000fffe0ff */
[----:B------:R-:W-:-:S04]  /*4f20*/  UISETP.NE.AND UP0, UPT, UR5, 0x3, UPT ;  /* 0x000000030500788c */ /* 0x000fc8000bf05270 */
[----:B------:R-:W-:Y:S02]  /*4f30*/  USEL UR4, URZ, 0x1, UP0 ;  /* 0x00000001ff047887 */ /* 0x000fe40008000000 */
[----:B------:R-:W-:-:S04]  /*4f40*/  USEL UR5, UR5, URZ, UP0 ;  /* 0x000000ff05057287 */ /* 0x000fc80008000000 */
[----:B------:R-:W-:Y:S01]  /*4f50*/  ULEA UR5, UR5, UR6, 0x3 ;  /* 0x0000000605057291 */ /* 0x000fe2000f8e18ff */
[----:B-1----:R-:W-:-:S04]  /*4f60*/  LOP3.LUT R2, R29, UR4, RZ, 0x3c, !PT ;  /* 0x000000041d027c12 */ /* 0x002fc8000f8e3cff */
[----:B------:R-:W-:Y:S01]  /*4f70*/  SHF.L.U32 R2, R2, 0x1f, RZ ;  /* 0x0000001f02027819 */ /* 0x000fe200000006ff */
[----:B------:R-:W-:-:S07]  /*4f80*/  IMAD.U32 R0, RZ, RZ, UR5 ;  /* 0x00000005ff007e24 */ /* 0x000fce000f8e00ff */
.L_x_97:
[----:B-1----:R1:W4:Y:S02]  /*4f90*/  SYNCS.PHASECHK.TRANS64.TRYWAIT P0, [R0+URZ], R2 ;  /* 0x00000002000075a7 */ /* 0x00232400080011ff */
[----:B----4-:R-:W-:Y:S05]  /*4fa0*/  @!P0 NANOSLEEP.SYNCS 0x989680 ;  /* 0x009896800000895d */ /* 0x010fea0003900000 */
[----:B------:R-:W4:Y:S02]  /*4fb0*/  @!P0 SYNCS.PHASECHK.TRANS64 P0, [R0+URZ], R2 ;  /* 0x00000002000085a7 */ /* 0x000f2400080010ff */
[----:B--2-4-:R-:W-:Y:S05]  /*4fc0*/  @P0 EXIT ;  /* 0x000000000000094d */ /* 0x014fea0003800000 */
[----:B------:R-:W-:Y:S05]  /*4fd0*/  BRA `(.L_x_97) ;  /* 0xfffffffc00ec7947 */ /* 0x000fea000383ffff */
.L_x_85:
[----:B------:R-:W-:-:S06]  /*4fe0*/  UISETP.GE.AND UP1, UPT, UR10, 0x4, UPT ;  /* 0x000000040a00788c */ /* 0x000fcc000bf26270 */
[----:B------:R-:W-:-:S13]  /*4ff0*/  PLOP3.LUT P0, PT, PT, PT, UP1, 0x80, 0x8 ;  /* 0x000000000008781c */ /* 0x000fda0003f0f018 */
[----:B------:R-:W-:Y:S05]  /*5000*/  @!P0 EXIT ;  /* 0x000000000000894d */ /* 0x000fea0003800000 */
[----:B------:R-:W-:Y:S01]  /*5010*/  BAR.SYNC.DEFER_BLOCKING 0x6, 0xa0 ;  /* 0x0182800000007b1d */ /* 0x000fe20000010000 */
[C---:B------:R-:W-:Y:S01]  /*5020*/  IMAD.SHL.U32 R2, R97.reuse, 0x20, RZ ;  /* 0x0000002061027824 */ /* 0x040fe200078e00ff */
[C---:B------:R-:W-:Y:S01]  /*5030*/  LOP3.LUT R98, R97.reuse, 0x2, RZ, 0xc0, !PT ;  /* 0x0000000261627812 */ /* 0x040fe200078ec0ff */
[C---:B------:R-:W-:Y:S01]  /*5040*/  IMAD.SHL.U32 R103, R97.reuse, 0x4, RZ ;  /* 0x0000000461677824 */ /* 0x040fe200078e00ff */
[C---:B------:R-:W-:Y:S01]  /*5050*/  LOP3.LUT R104, R97.reuse, 0x60, RZ, 0xc0, !PT ;  /* 0x0000006061687812 */ /* 0x040fe200078ec0ff */
[C---:B------:R-:W-:Y:S01]  /*5060*/  IMAD.U32 R46, R97.reuse, 0x10000, RZ ;  /* 0x00010000612e7824 */ /* 0x040fe200078e00ff */
[----:B------:R-:W-:Y:S02]  /*5070*/  UMOV UR48, 0x400 ;  /* 0x0000040000307882 */ /* 0x000fe40000000000 */
[----:B------:R-:W1:Y:S01]  /*5080*/  LDC R95, c[0x0][0x370] ;  /* 0x0000dc00ff5f7b82 */ /* 0x000e620000000800 */
[----:B------:R-:W-:Y:S01]  /*5090*/  ULEA UR48, UR37, UR48, 0x18 ;  /* 0x0000003025307291 */ /* 0x000fe2000f8ec0ff */
[----:B------:R-:W-:Y:S01]  /*50a0*/  LOP3.LUT R3, R2, 0xc0, RZ, 0xc0, !PT ;  /* 0x000000c002037812 */ /* 0x000fe200078ec0ff */
[----:B------:R-:W-:Y:S01]  /*50b0*/  IMAD.MOV.U32 R45, RZ, RZ, RZ ;  /* 0x000000ffff2d7224 */ /* 0x000fe200078e00ff */
[----:B------:R-:W-:Y:S01]  /*50c0*/  LOP3.LUT R97, R97, 0x4, RZ, 0xc0, !PT ;  /* 0x0000000461617812 */ /* 0x000fe200078ec0ff */
[----:B------:R-:W-:Y:S01]  /*50d0*/  UIADD3 UR52, UPT, UPT, UR48, 0x200, URZ ;  /* 0x0000020030347890 */ /* 0x000fe2000fffe0ff */
[----:B------:R-:W-:-:S02]  /*50e0*/  LOP3.LUT R103, R3, 0x18, R103, 0xf8, !PT ;  /* 0x0000001803677812 */ /* 0x000fc400078ef867 */
[----:B------:R-:W-:Y:S01]  /*50f0*/  CS2R R100, SRZ ;  /* 0x0000000000647805 */ /* 0x000fe2000001ff00 */
[----:B------:R-:W2:Y:S01]  /*5100*/  LDC R42, c[0x0][0xb0c] ;  /* 0x0002c300ff2a7b82 */ /* 0x000ea20000000800 */
[----:B------:R-:W-:Y:S01]  /*5110*/  LOP3.LUT R46, R46, 0x600000, RZ, 0xc0, !PT ;  /* 0x006000002e2e7812 */ /* 0x000fe200078ec0ff */
[----:B------:R-:W-:Y:S01]  /*5120*/  IMAD.MOV.U32 R108, RZ, RZ, RZ ;  /* 0x000000ffff6c7224 */ /* 0x000fe200078e00ff */
[----:B------:R-:W-:Y:S01]  /*5130*/  IADD3 R102, PT, PT, -R97, 0x2, RZ ;  /* 0x0000000261667810 */ /* 0x000fe20007ffe1ff */
[----:B------:R-:W-:Y:S01]  /*5140*/  IMAD.MOV R98, RZ, RZ, -R98 ;  /* 0x000000ffff627224 */ /* 0x000fe200078e0a62 */
[----:B------:R-:W-:Y:S01]  /*5150*/  LOP3.LUT R103, R103, 0xf20, R2, 0xf8, !PT ;  /* 0x00000f2067677812 */ /* 0x000fe200078ef802 */
[----:B------:R-:W-:Y:S01]  /*5160*/  IMAD.MOV R97, RZ, RZ, -R97 ;  /* 0x000000ffff617224 */ /* 0x000fe200078e0a61 */
[----:B------:R-:W3:Y:S01]  /*5170*/  LDCU.64 UR54, c[0x0][0x348] ;  /* 0x00006900ff3677ac */ /* 0x000ee20008000a00 */
[----:B------:R-:W4:Y:S01]  /*5180*/  LDC R93, c[0x0][0xb20] ;  /* 0x0002c800ff5d7b82 */ /* 0x000f220000000800 */
[----:B------:R-:W3:Y:S01]  /*5190*/  LDS R0, [UR48+0x130] ;  /* 0x00013030ff007984 */ /* 0x000ee20008000800 */
[----:B------:R-:W-:Y:S01]  /*51a0*/  IMAD.SHL.U32 R102, R102, 0x10, RZ ;  /* 0x0000001066667824 */ /* 0x000fe200078e00ff */
[----:B------:R-:W-:Y:S01]  /*51b0*/  LEA R103, R103, UR52, 0x1 ;  /* 0x0000003467677c11 */ /* 0x000fe2000f8e08ff */
[----:B------:R-:W-:Y:S01]  /*51c0*/  UMOV UR51, 0x1 ;  /* 0x0000000100337882 */ /* 0x000fe20000000000 */
[----:B------:R-:W-:Y:S01]  /*51d0*/  UMOV UR56, URZ ;  /* 0x000000ff00387c82 */ /* 0x000fe20008000000 */
[----:B------:R-:W1:Y:S02]  /*51e0*/  LDCU.64 UR38, c[0x0][0x888] ;  /* 0x00011100ff2677ac */ /* 0x000e640008000a00 */
[----:B------:R-:W1:Y:S01]  /*51f0*/  LDC R41, c[0x0][0xb30] ;  /* 0x0002cc00ff297b82 */ /* 0x000e620000000800 */
[----:B------:R-:W1:Y:S01]  /*5200*/  LDCU.64 UR44, c[0x0][0x890] ;  /* 0x00011200ff2c77ac */ /* 0x000e620008000a00 */
[----:B------:R-:W-:Y:S01]  /*5210*/  UMOV UR50, URZ ;  /* 0x000000ff00327c82 */ /* 0x000fe20008000000 */
[----:B------:R-:W-:-:S05]  /*5220*/  UMOV UR49, URZ ;  /* 0x000000ff00317c82 */ /* 0x000fca0008000000 */
[----:B------:R-:W1:Y:S08]  /*5230*/  LDC.64 R88, c[0x0][0xb10] ;  /* 0x0002c400ff587b82 */ /* 0x000e700000000a00 */
[----:B------:R-:W1:Y:S08]  /*5240*/  LDC.64 R38, c[0x0][0xb18] ;  /* 0x0002c600ff267b82 */ /* 0x000e700000000a00 */
[----:B------:R-:W1:Y:S08]  /*5250*/  LDC.64 R36, c[0x0][0xb28] ;  /* 0x0002ca00ff247b82 */ /* 0x000e700000000a00 */
[----:B------:R-:W1:Y:S01]  /*5260*/  LDC.64 R86, c[0x0][0x8b0] ;  /* 0x00022c00ff567b82 */ /* 0x000e620000000a00 */
[----:B---3--:R-:W-:-:S07]  /*5270*/  IMAD.IADD R46, R0, 0x1, R46 ;  /* 0x00000001002e7824 */ /* 0x008fce00078e022e */
[----:B------:R-:W3:Y:S08]  /*5280*/  LDC.64 R84, c[0x0][0x8a8] ;  /* 0x00022a00ff547b82 */ /* 0x000ef00000000a00 */
[----:B--2-4-:R-:W1:Y:S02]  /*5290*/  LDC R94, c[0x0][0x374] ;  /* 0x0000dd00ff5e7b82 */ /* 0x014e640000000800 */
.L_x_128:
[----:B------:R-:W-:Y:S02]  /*52a0*/  LEA R0, R108, UR48, 0x3 ;  /* 0x000000306c007c11 */ /* 0x000fe4000f8e18ff */
[----:B------:R-:W-:Y:S02]  /*52b0*/  SHF.L.U32 R2, R100, 0x1f, RZ ;  /* 0x0000001f64027819 */ /* 0x000fe400000006ff */
[----:B------:R-:W-:Y:S02]  /*52c0*/  LEA R16, R108, UR48, 0x4 ;  /* 0x000000306c107c11 */ /* 0x000fe4000f8e20ff */
[----:B------:R-:W2:Y:S02]  /*52d0*/  SYNCS.PHASECHK.TRANS64.TRYWAIT P0, [R0+URZ+0x80], R2 ;  /* 0x00008002000075a7 */ /* 0x000ea400080011ff */
[----:B--2---:R-:W-:Y:S05]  /*52e0*/  @!P0 BRA `(.L_x_98) ;  /* 0x0000003000c48947 */ /* 0x004fea0003800000 */
.L_x_173:
[----:B------:R-:W4:Y:S01]  /*52f0*/  LDC.64 R10, c[0x0][0xb10] ;  /* 0x0002c400ff0a7b82 */ /* 0x000f220000000a00 */
[----:B------:R-:W3:Y:S01]  /*5300*/  LDS.128 R16, [R16+0x110] ;  /* 0x0001100010107984 */ /* 0x000ee20000000c00 */
[----:B-1----:R-:W-:Y:S01]  /*5310*/  ISETP.NE.AND P1, PT, R41, 0x1, PT ;  /* 0x000000012900780c */ /* 0x002fe20003f25270 */
[----:B--2---:R-:W-:Y:S01]  /*5320*/  VIADD R0, R0, 0x90 ;  /* 0x0000009000007836 */ /* 0x004fe20000000000 */
[----:B------:R-:W-:Y:S04]  /*5330*/  ISETP.GE.AND P0, PT, R40, 0x1, PT ;  /* 0x000000012800780c */ /* 0x000fe80003f06270 */
[----:B------:R-:W1:Y:S01]  /*5340*/  LDC.64 R8, c[0x0][0xb18] ;  /* 0x0002c600ff087b82 */ /* 0x000e620000000a00 */
[----:B------:R-:W-:Y:S01]  /*5350*/  PRMT R0, RZ, 0x654, R0 ;  /* 0x00000654ff007816 */ /* 0x000fe20000000000 */
[----:B------:R-:W-:Y:S01]  /*5360*/  @!PT LDS RZ, [RZ] ;  /* 0x00000000fffff984 */ /* 0x000fe20000000800 */
[----:B------:R-:W-:Y:S01]  /*5370*/  @!PT LDS RZ, [RZ] ;  /* 0x00000000fffff984 */ /* 0x000fe20000000800 */
[----:B------:R-:W-:Y:S01]  /*5380*/  @!PT LDS RZ, [RZ] ;  /* 0x00000000fffff984 */ /* 0x000fe20000000800 */
[----:B------:R-:W-:Y:S01]  /*5390*/  @!PT LDS RZ, [RZ] ;  /* 0x00000000fffff984 */ /* 0x000fe20000000800 */
[----:B------:R2:W-:Y:S06]  /*53a0*/  MEMBAR.ALL.CTA ;  /* 0x0000000000007992 */ /* 0x0005ec0000008000 */
[----:B--2---:R-:W2:Y:S01]  /*53b0*/  FENCE.VIEW.ASYNC.S ;  /* 0x00000000000073c6 */ /* 0x004ea20000000000 */
[----:B------:R-:W1:Y:S08]  /*53c0*/  @!P1 LDC R12, c[0x0][0xb20] ;  /* 0x0002c800ff0c9b82 */ /* 0x000e700000000800 */
[----:B------:R-:W1:Y:S01]  /*53d0*/  @!P1 LDC R7, c[0x0][0xb0c] ;  /* 0x0002c300ff079b82 */ /* 0x000e620000000800 */
[----:B--2---:R2:W-:Y:S01]  /*53e0*/  SYNCS.ARRIVE.TRANS64.RED.A1T0 RZ, [R0+URZ], RZ ;  /* 0x000000ff00ff79a7 */ /* 0x0045e200081004ff */
[----:B---3--:R-:W-:Y:S04]  /*53f0*/  LOP3.LUT P4, RZ, R18, 0x1, RZ, 0xc0, !PT ;  /* 0x0000000112ff7812 */ /* 0x008fe8000788c0ff */
[----:B------:R-:W-:Y:S09]  /*5400*/  P2R R105, PR, RZ, 0x10 ;  /* 0x00000010ff697803 */ /* 0x000ff20000000000 */
[----:B------:R-:W-:Y:S02]  /*5410*/  @P4 MOV R44, R16 ;  /* 0x00000010002c4202 */ /* 0x000fe40000000f00 */
[----:B------:R-:W-:Y:S01]  /*5420*/  @P4 LOP3.LUT R43, R17, 0xffff, RZ, 0xc0, !PT ;  /* 0x0000ffff112b4812 */ /* 0x000fe200078ec0ff */
[----:B--2-4-:R-:W-:Y:S06]  /*5430*/  @!P0 BRA `(.L_x_99) ;  /* 0x0000000000a48947 */ /* 0x014fec0003800000 */
[----:B------:R-:W-:Y:S01]  /*5440*/  IMAD.HI.U32 R0, R94, R39, RZ ;  /* 0x000000275e007227 */ /* 0x000fe200078e00ff */
[----:B------:R-:W-:Y:S02]  /*5450*/  ISETP.NE.AND P0, PT, R38, 0x1, PT ;  /* 0x000000012600780c */ /* 0x000fe40003f05270 */
[----:B------:R-:W-:Y:S01]  /*5460*/  ISETP.NE.AND P2, PT, R40, 0x1, PT ;  /* 0x000000012800780c */ /* 0x000fe20003f45270 */
[----:B------:R-:W-:Y:S01]  /*5470*/  IMAD.HI.U32 R4, R95, R88, RZ ;  /* 0x000000585f047227 */ /* 0x000fe200078e00ff */
[----:B------:R-:W-:Y:S02]  /*5480*/  SHF.R.U32.HI R0, RZ, R93, R0 ;  /* 0x0000005dff007219 */ /* 0x000fe40000011600 */
[----:B------:R-:W-:Y:S01]  /*5490*/  ISETP.NE.AND P3, PT, R42, 0x1, PT ;  /* 0x000000012a00780c */ /* 0x000fe20003f65270 */
[----:B------:R-:W-:Y:S01]  /*54a0*/  IMAD.HI.U32 R6, R43, R39, RZ ;  /* 0x000000272b067227 */ /* 0x000fe200078e00ff */
[-C--:B------:R-:W-:Y:S02]  /*54b0*/  SHF.R.U32.HI R4, RZ, R89.reuse, R4 ;  /* 0x00000059ff047219 */ /* 0x080fe40000011604 */
[----:B------:R-:W-:Y:S01]  /*54c0*/  SEL R0, R94, R0, !P0 ;  /* 0x000000005e007207 */ /* 0x000fe20004000000 */
[----:B------:R-:W-:Y:S01]  /*54d0*/  IMAD.HI.U32 R5, R44, R88, RZ ;  /* 0x000000582c057227 */ /* 0x000fe200078e00ff */
[----:B------:R-:W-:Y:S03]  /*54e0*/  SEL R4, R95, R4, !P3 ;  /* 0x000000045f047207 */ /* 0x000fe60005800000 */
[-C--:B------:R-:W-:Y:S01]  /*54f0*/  IMAD.HI.U32 R3, R0, R36.reuse, RZ ;  /* 0x0000002400037227 */ /* 0x080fe200078e00ff */
[----:B------:R-:W-:Y:S03]  /*5500*/  SHF.R.U32.HI R5, RZ, R89, R5 ;  /* 0x00000059ff057219 */ /* 0x000fe60000011605 */
[----:B------:R-:W-:Y:S01]  /*5510*/  IMAD.HI.U32 R2, R4, R36, RZ ;  /* 0x0000002404027227 */ /* 0x000fe200078e00ff */
[----:B------:R-:W-:Y:S02]  /*5520*/  @P2 SHF.R.U32.HI R0, RZ, R37, R3 ;  /* 0x00000025ff002219 */ /* 0x000fe40000011603 */
[----:B------:R-:W-:Y:S02]  /*5530*/  SHF.R.U32.HI R3, RZ, R93, R6 ;  /* 0x0000005dff037219 */ /* 0x000fe40000011606 */
[----:B------:R-:W-:Y:S01]  /*5540*/  @P2 SHF.R.U32.HI R4, RZ, R37, R2 ;  /* 0x00000025ff042219 */ /* 0x000fe20000011602 */
[----:B------:R-:W-:Y:S01]  /*5550*/  IMAD R0, R40, R0, RZ ;  /* 0x0000000028007224 */ /* 0x000fe200078e02ff */
[----:B------:R-:W-:Y:S02]  /*5560*/  SEL R3, R43, R3, !P0 ;  /* 0x000000032b037207 */ /* 0x000fe40004000000 */
[----:B------:R-:W-:Y:S01]  /*5570*/  SEL R2, R44, R5, !P3 ;  /* 0x000000052c027207 */ /* 0x000fe20005800000 */
[----:B------:R-:W-:Y:S01]  /*5580*/  IMAD R5, R40, R4, RZ ;  /* 0x0000000428057224 */ /* 0x000fe200078e02ff */
[C---:B------:R-:W-:Y:S01]  /*5590*/  ISETP.GE.AND P0, PT, R3.reuse, R0, PT ;  /* 0x000000000300720c */ /* 0x040fe20003f06270 */
[C---:B------:R-:W-:Y:S03]  /*55a0*/  IMAD.HI.U32 R0, R3.reuse, R36, RZ ;  /* 0x0000002403007227 */ /* 0x040fe600078e00ff */
[C---:B------:R-:W-:Y:S02]  /*55b0*/  ISETP.GE.OR P0, PT, R2.reuse, R5, P0 ;  /* 0x000000050200720c */ /* 0x040fe40000706670 */
[----:B------:R-:W-:Y:S04]  /*55c0*/  SHF.R.U32.HI R0, RZ, R37, R0 ;  /* 0x00000025ff007219 */ /* 0x000fe80000011600 */
[C---:B------:R-:W-:Y:S05]  /*55d0*/  SEL R6, R3.reuse, R0, !P2 ;  /* 0x0000000003067207 */ /* 0x040fea0005000000 */
        /* <DEDUP_REMOVED lines=14> */
[----:B------:R-:W-:Y:S07]  /*56c0*/  IMAD R43, R3, R38, R43 ;  /* 0x00000026032b7224 */ /* 0x000fee00078e022b */
.L_x_99:
[----:B-1----:R-:W-:Y:S01]  /*56d0*/  @!P1 ISETP.NE.AND P0, PT, R8, 0x1, PT ;  /* 0x000000010800980c */ /* 0x002fe20003f05270 */
[----:B------:R-:W-:Y:S01]  /*56e0*/  @!P1 IMAD.HI.U32 R0, R44, R10, RZ ;  /* 0x0000000a2c009227 */ /* 0x000fe200078e00ff */
[----:B------:R-:W-:Y:S01]  /*56f0*/  @!P1 ISETP.NE.AND P2, PT, R7, 0x1, PT ;  /* 0x000000010700980c */ /* 0x000fe20003f45270 */
[----:B------:R-:W-:Y:S01]  /*5700*/  ULOP3.LUT UP0, URZ, UR52, 0x1b0, URZ, 0xc0, !UPT ;  /* 0x000001b034ff7892 */ /* 0x000fe2000f80c0ff */
[----:B------:R-:W-:Y:S01]  /*5710*/  R2UR UR42, R14 ;  /* 0x000000000e2a72ca */ /* 0x000fe200000e0000 */
[----:B------:R-:W-:Y:S01]  /*5720*/  @!P1 IMAD.HI.U32 R2, R43, R9, RZ ;  /* 0x000000092b029227 */ /* 0x000fe200078e00ff */
[----:B------:R-:W-:Y:S02]  /*5730*/  @!P1 SHF.R.U32.HI R0, RZ, R11, R0 ;  /* 0x0000000bff009219 */ /* 0x000fe40000011600 */
[----:B------:R-:W-:Y:S01]  /*5740*/  R2UR UR41, R15 ;  /* 0x000000000f2972ca */ /* 0x000fe200000e0000 */
[----:B------:R-:W-:Y:S01]  /*5750*/  VIADD R108, R108, 0x1 ;  /* 0x000000016c6c7836 */ /* 0x000fe20000000000 */
[----:B------:R-:W-:Y:S02]  /*5760*/  @!P1 SHF.R.U32.HI R2, RZ, R12, R2 ;  /* 0x0000000cff029219 */ /* 0x000fe40000011602 */
[----:B------:R-:W-:Y:S02]  /*5770*/  @!P1 SEL R3, R44, R0, !P2 ;  /* 0x000000002c039207 */ /* 0x000fe40005000000 */
[----:B------:R-:W-:Y:S02]  /*5780*/  @!P1 SEL R2, R43, R2, !P0 ;  /* 0x000000022b029207 */ /* 0x000fe40004000000 */
[----:B------:R-:W-:Y:S01]  /*5790*/  @P4 SHF.R.U32.HI R99, RZ, 0x10, R17 ;  /* 0x00000010ff634819 */ /* 0x000fe20000011611 */
[----:B------:R-:W-:Y:S02]  /*57a0*/  USHF.L.U32 UR42, UR42, 0x7, URZ ;  /* 0x000000072a2a7899 */ /* 0x000fe400080006ff */
[----:B------:R-:W-:Y:S02]  /*57b0*/  @!P1 IMAD.IADD R0, R2, 0x1, -R3 ;  /* 0x0000000102009824 */ /* 0x000fe400078e0a03 */
[----:B------:R-:W-:Y:S01]  /*57c0*/  @!P1 IMAD.IADD R2, R3, 0x1, -R2 ;  /* 0x0000000103029824 */ /* 0x000fe200078e0a02 */
[----:B------:R-:W-:Y:S01]  /*57d0*/  USHF.L.U32 UR41, UR41, 0x6, URZ ;  /* 0x0000000629297899 */ /* 0x000fe200080006ff */
[----:B------:R-:W-:Y:S02]  /*57e0*/  @!P1 IMAD R44, R0, R7, R44 ;  /* 0x00000007002c9224 */ /* 0x000fe400078e022c */
[----:B------:R-:W-:Y:S01]  /*57f0*/  @!P1 IMAD R43, R2, R8, R43 ;  /* 0x00000008022b9224 */ /* 0x000fe200078e022b */
[----:B------:R-:W-:Y:S08]  /*5800*/  BRA.U !UP0, `(.L_x_100) ;  /* 0x00000001087c7547 */ /* 0x000ff0000b800000 */
[----:B------:R-:W1:Y:S01]  /*5810*/  LDCU.64 UR8, c[0x4][0x80] ;  /* 0x01001000ff0877ac */ /* 0x000e620008000a00 */
[----:B------:R-:W-:Y:S01]  /*5820*/  MOV R2, 0x0 ;  /* 0x0000000000027802 */ /* 0x000fe20000000f00 */
[----:B------:R-:W-:Y:S02]  /*5830*/  HFMA2 R12, -RZ, RZ, 0, 5.9604644775390625e-08 ;  /* 0x00000001ff0c7431 */ /* 0x000fe400000001ff */
[----:B------:R-:W-:Y:S01]  /*5840*/  IMAD.MOV.U32 R8, RZ, RZ, 0x70 ;  /* 0x00000070ff087424 */ /* 0x000fe200078e00ff */
[----:B------:R2:W3:Y:S01]  /*5850*/  LDC.64 R14, c[0x4][R2] ;  /* 0x01000000020e7b82 */ /* 0x0004e20000000a00 */
[----:B------:R-:W4:Y:S01]  /*5860*/  LDCU.64 UR6, c[0x4][0x88] ;  /* 0x01001100ff0677ac */ /* 0x000f220008000a00 */
[----:B------:R-:W-:Y:S01]  /*5870*/  IMAD.MOV.U32 R13, RZ, RZ, RZ ;  /* 0x000000ffff0d7224 */ /* 0x000fe200078e00ff */
[----:B------:R-:W2:Y:S01]  /*5880*/  LDCU.64 UR4, c[0x4][0x8] ;  /* 0x01000100ff0477ac */ /* 0x000ea20008000a00 */
[----:B-1----:R-:W-:Y:S01]  /*5890*/  MOV R5, UR9 ;  /* 0x0000000900057c02 */ /* 0x002fe20008000f00 */
[----:B------:R-:W-:Y:S01]  /*58a0*/  IMAD.U32 R4, RZ, RZ, UR8 ;  /* 0x00000008ff047e24 */ /* 0x000fe2000f8e00ff */
[----:B----4-:R-:W-:Y:S01]  /*58b0*/  MOV R7, UR7 ;  /* 0x0000000700077c02 */ /* 0x010fe20008000f00 */
[----:B------:R-:W-:Y:S01]  /*58c0*/  IMAD.U32 R6, RZ, RZ, UR6 ;  /* 0x00000006ff067e24 */ /* 0x000fe2000f8e00ff */
[----:B--2---:R-:W-:Y:S01]  /*58d0*/  MOV R11, UR5 ;  /* 0x00000005000b7c02 */ /* 0x004fe20008000f00 */
[----:B------:R-:W-:Y:S02]  /*58e0*/  IMAD.U32 R10, RZ, RZ, UR4 ;  /* 0x00000004ff0a7e24 */ /* 0x000fe4000f8e00ff */
[----:B------:R-:W-:Y:S07]  /*58f0*/  LEPC R20, `(.L_x_101) ;  /* 0x000000001014794e */ /* 0x000fee0000000000 */
[----:B---3-5:R-:W-:Y:S05]  /*5900*/  CALL.ABS.NOINC R14 ;  /* 0x000000000e007343 */ /* 0x028fea0003c00000 */
.L_x_101:
[----:B------:R-:W1:Y:S01]  /*5910*/  LDCU.64 UR8, c[0x4][0x80] ;  /* 0x01001000ff0877ac */ /* 0x000e620008000a00 */
[----:B------:R-:W2:Y:S01]  /*5920*/  LDC.64 R2, c[0x4][R2] ;  /* 0x0100000002027b82 */ /* 0x000ea20000000a00 */
[----:B------:R-:W-:Y:S02]  /*5930*/  HFMA2 R12, -RZ, RZ, 0, 5.9604644775390625e-08 ;  /* 0x00000001ff0c7431 */ /* 0x000fe400000001ff */
[----:B------:R-:W-:Y:S02]  /*5940*/  IMAD.MOV.U32 R8, RZ, RZ, 0x70 ;  /* 0x00000070ff087424 */ /* 0x000fe400078e00ff */
[----:B------:R-:W-:Y:S01]  /*5950*/  IMAD.MOV.U32 R13, RZ, RZ, RZ ;  /* 0x000000ffff0d7224 */ /* 0x000fe200078e00ff */
[----:B------:R-:W3:Y:S01]  /*5960*/  LDCU.64 UR6, c[0x4][0x88] ;  /* 0x01001100ff0677ac */ /* 0x000ee20008000a00 */
[----:B------:R-:W4:Y:S01]  /*5970*/  LDCU.64 UR4, c[0x4][0x8] ;  /* 0x01000100ff0477ac */ /* 0x000f220008000a00 */
[----:B-1----:R-:W-:Y:S02]  /*5980*/  MOV R4, UR8 ;  /* 0x0000000800047c02 */ /* 0x002fe40008000f00 */
[----:B------:R-:W-:Y:S02]  /*5990*/  MOV R5, UR9 ;  /* 0x0000000900057c02 */ /* 0x000fe40008000f00 */
[----:B---3--:R-:W-:Y:S01]  /*59a0*/  MOV R7, UR7 ;  /* 0x0000000700077c02 */ /* 0x008fe20008000f00 */
[----:B------:R-:W-:Y:S01]  /*59b0*/  IMAD.U32 R6, RZ, RZ, UR6 ;  /* 0x00000006ff067e24 */ /* 0x000fe2000f8e00ff */
[----:B----4-:R-:W-:Y:S01]  /*59c0*/  MOV R11, UR5 ;  /* 0x00000005000b7c02 */ /* 0x010fe20008000f00 */
[----:B------:R-:W-:Y:S02]  /*59d0*/  IMAD.U32 R10, RZ, RZ, UR4 ;  /* 0x00000004ff0a7e24 */ /* 0x000fe4000f8e00ff */
[----:B------:R-:W-:Y:S07]  /*59e0*/  LEPC R20, `(.L_x_100) ;  /* 0x000000001014794e */ /* 0x000fee0000000000 */
[----:B--2---:R-:W-:Y:S05]  /*59f0*/  CALL.ABS.NOINC R2 ;  /* 0x0000000002007343 */ /* 0x004fea0003c00000 */
.L_x_100:
[----:B------:R-:W-:Y:S01]  /*5a00*/  ISETP.NE.U32.AND P4, PT, R86, RZ, PT ;  /* 0x000000ff5600720c */ /* 0x000fe20003f85070 */
[----:B------:R-:W-:Y:S01]  /*5a10*/  UISETP.NE.AND UP2, UPT, UR53, URZ, UPT ;  /* 0x000000ff3500728c */ /* 0x000fe2000bf45270 */
[----:B------:R-:W-:Y:S01]  /*5a20*/  ISETP.NE.U32.AND P2, PT, RZ, UR38, PT ;  /* 0x00000026ff007c0c */ /* 0x000fe2000bf45070 */
[----:B------:R-:W-:Y:S01]  /*5a30*/  UISETP.NE.U32.AND UP1, UPT, UR44, URZ, UPT ;  /* 0x000000ff2c00728c */ /* 0x000fe2000bf25070 */
[----:B------:R-:W-:Y:S01]  /*5a40*/  ISETP.NE.AND.EX P4, PT, R87, RZ, PT, P4 ;  /* 0x000000ff5700720c */ /* 0x000fe20003f85340 */
[----:B------:R-:W-:Y:S01]  /*5a50*/  UPLOP3.LUT UP0, UPT, UPT, UPT, UPT, 0x40, 0x4 ;  /* 0x000000000004789c */ /* 0x000fe20003f0e870 */
[----:B------:R-:W-:Y:S01]  /*5a60*/  ISETP.NE.AND.EX P2, PT, RZ, UR39, PT, P2 ;  /* 0x00000027ff007c0c */ /* 0x000fe2000bf45320 */
[----:B------:R-:W-:Y:S01]  /*5a70*/  UISETP.NE.AND.EX UP1, UPT, UR45, URZ, UPT, UP1 ;  /* 0x000000ff2d00728c */ /* 0x000fe2000bf25310 */
[----:B------:R-:W-:Y:S04]  /*5a80*/  PLOP3.LUT P1, PT, PT, PT, UP2, 0x80, 0x8 ;  /* 0x000000000008781c */ /* 0x000fe80003f2f028 */
[----:B------:R-:W-:Y:S06]  /*5a90*/  @UP2 UPLOP3.LUT UP0, UPT, UPT, UPT, UP1, 0x80, 0x8 ;  /* 0x000000000008289c */ /* 0x000fec0003f0f010 */
[----:B------:R-:W-:Y:S01]  /*5aa0*/  PLOP3.LUT P0, PT, PT, PT, UP0, 0x80, 0x8 ;  /* 0x000000000008781c */ /* 0x000fe20003f0f008 */
[----:B------:R-:W-:Y:S01]  /*5ab0*/  @!UPT UIADD3 URZ, UPT, UPT, URZ, URZ, URZ ;  /* 0x000000fffffff290 */ /* 0x000fe2000fffe0ff */
[----:B------:R-:W-:Y:S11]  /*5ac0*/  BRA.U !UP1, `(.L_x_102) ;  /* 0x0000000109387547 */ /* 0x000ff6000b800000 */
[----:B------:R-:W-:Y:S01]  /*5ad0*/  UISETP.NE.U32.AND UP0, UPT, UR38, URZ, UPT ;  /* 0x000000ff2600728c */ /* 0x000fe2000bf05070 */
[----:B------:R-:W-:Y:S02]  /*5ae0*/  HFMA2 R0, -RZ, RZ, 0, 5.9604644775390625e-08 ;  /* 0x00000001ff007431 */ /* 0x000fe400000001ff */
[----:B------:R-:W-:Y:S01]  /*5af0*/  IMAD.MOV.U32 R92, RZ, RZ, 0x1 ;  /* 0x00000001ff5c7424 */ /* 0x000fe200078e00ff */
[----:B------:R-:W-:Y:S06]  /*5b00*/  UISETP.NE.AND.EX UP0, UPT, UR39, URZ, UPT, UP0 ;  /* 0x000000ff2700728c */ /* 0x000fec000bf05300 */
[----:B------:R-:W-:Y:S05]  /*5b10*/  PLOP3.LUT P3, PT, PT, PT, UP0, 0x80, 0x8 ;  /* 0x000000000008781c */ /* 0x000fea0003f6f008 */
[----:B------:R-:W1:Y:S01]  /*5b20*/  @UP0 LDCU.64 UR6, c[0x0][0x888] ;  /* 0x00011100ff0607ac */ /* 0x000e620008000a00 */
[----:B------:R-:W-:Y:S07]  /*5b30*/  @UP0 UIMAD UR4, UR36, UR44, URZ ;  /* 0x0000002c240402a4 */ /* 0x000fee000f8e02ff */
[----:B------:R-:W-:Y:S01]  /*5b40*/  @!P3 PRMT R92, R0, 0x7610, R92 ;  /* 0x00007610005cb816 */ /* 0x000fe2000000005c */
[----:B-1----:R-:W-:Y:S03]  /*5b50*/  @UP0 UIMAD.WIDE UR6, UR4, 0x4, UR6 ;  /* 0x00000004040608a5 */ /* 0x002fe6000f8e0206 */
[----:B------:R-:W1:Y:S03]  /*5b60*/  @!UP0 LDCU UR4, c[0x0][0x880] ;  /* 0x00011000ff0487ac */ /* 0x000e660008000800 */
[----:B------:R-:W-:Y:S01]  /*5b70*/  IMAD.U32 R2, RZ, RZ, UR6 ;  /* 0x00000006ff027e24 */ /* 0x000fe2000f8e00ff */
[----:B------:R-:W-:Y:S05]  /*5b80*/  MOV R3, UR7 ;  /* 0x0000000700037c02 */ /* 0x000fea0008000f00 */
[----:B-----5:R2:W5:Y:S02]  /*5b90*/  @P3 LDG.E R49, desc[UR46][R2.64] ;  /* 0x0000002e02313981 */ /* 0x020564000c1e1900 */
[----:B-12---:R-:W-:Y:S02]  /*5ba0*/  @!P3 IMAD.U32 R49, RZ, RZ, UR4 ;  /* 0x00000004ff31be24 */ /* 0x006fe4000f8e00ff */
.L_x_102:
[----:B------:R-:W-:Y:S05]  /*5bb0*/  @!P4 BRA `(.L_x_103) ;  /* 0x000000000020c947 */ /* 0x000fea0003800000 */
[----:B------:R-:W-:Y:S04]  /*5bc0*/  ISETP.NE.U32.AND P3, PT, R84, RZ, PT ;  /* 0x000000ff5400720c */ /* 0x000fe80003f65070 */
[----:B------:R-:W-:Y:S11]  /*5bd0*/  ISETP.NE.AND.EX P3, PT, R85, RZ, PT, P3 ;  /* 0x000000ff5500720c */ /* 0x000ff60003f65330 */
[----:B------:R-:W-:Y:S02]  /*5be0*/  @!UPT UIADD3 URZ, UPT, UPT, URZ, URZ, URZ ;  /* 0x000000fffffff290 */ /* 0x000fe4000fffe0ff */
[----:B------:R-:W1:Y:S01]  /*5bf0*/  @P3 LDC.64 R2, c[0x0][0x8a8] ;  /* 0x00022a00ff023b82 */ /* 0x000e620000000a00 */
[----:B------:R-:W-:Y:S04]  /*5c00*/  @P3 IMAD R0, R86, UR36, RZ ;  /* 0x0000002456003c24 */ /* 0x000fe8000f8e02ff */
[----:B-1----:R-:W-:Y:S05]  /*5c10*/  @P3 IMAD.WIDE R2, R0, 0x4, R2 ;  /* 0x0000000400023825 */ /* 0x002fea00078e0202 */
[----:B-----5:R1:W5:Y:S02]  /*5c20*/  @P3 LDG.E R47, desc[UR46][R2.64] ;  /* 0x0000002e022f3981 */ /* 0x020364000c1e1900 */
[----:B-1----:R-:W2:Y:S02]  /*5c30*/  @!P3 LDC R47, c[0x0][0x8a0] ;  /* 0x00022800ff2fbb82 */ /* 0x002ea40000000800 */
.L_x_103:
[----:B-----5:R-:W-:Y:S01]  /*5c40*/  FSETP.NEU.AND P3, PT, R49, RZ, PT ;  /* 0x000000ff3100720b */ /* 0x020fe20003f6d000 */
[----:B------:R-:W-:Y:S01]  /*5c50*/  ULOP3.LUT UR4, UR51, 0x1, URZ, 0x3c, !UPT ;  /* 0x0000000133047892 */ /* 0x000fe2000f8e3cff */
[----:B------:R-:W-:Y:S01]  /*5c60*/  SEL R4, RZ, 0xffffffff, P2 ;  /* 0xffffffffff047807 */ /* 0x000fe20001000000 */
[----:B------:R-:W-:Y:S01]  /*5c70*/  IMAD.U32 R68, RZ, RZ, UR56 ;  /* 0x00000038ff447e24 */ /* 0x000fe2000f8e00ff */
[----:B------:R-:W-:Y:S01]  /*5c80*/  @P1 LOP3.LUT P2, RZ, R92, 0xff, RZ, 0xc0, !PT ;  /* 0x000000ff5cff1812 */ /* 0x000fe2000784c0ff */
[----:B------:R-:W-:Y:S01]  /*5c90*/  IMAD.SHL.U32 R111, R98, 0x10, RZ ;  /* 0x00000010626f7824 */ /* 0x000fe200078e00ff */
[----:B------:R-:W-:Y:S01]  /*5ca0*/  @P1 SEL R0, RZ, 0xffffffff, P3 ;  /* 0xffffffffff001807 */ /* 0x000fe20001800000 */
[----:B------:R-:W-:Y:S01]  /*5cb0*/  IMAD.U32 R71, RZ, RZ, UR4 ;  /* 0x00000004ff477e24 */ /* 0x000fe2000f8e00ff */
[----:B------:R-:W-:Y:S01]  /*5cc0*/  LEA R106, R45, UR48, 0x3 ;  /* 0x000000302d6a7c11 */ /* 0x000fe2000f8e18ff */
[----:B------:R-:W-:Y:S01]  /*5cd0*/  IMAD.SHL.U32 R68, R68, 0x2000, RZ ;  /* 0x0000200044447824 */ /* 0x000fe200078e00ff */
[----:B------:R-:W-:Y:S01]  /*5ce0*/  @P0 SEL R0, R4, R0, !P2 ;  /* 0x0000000004000207 */ /* 0x000fe20005000000 */
[----:B------:R-:W-:Y:S01]  /*5cf0*/  IMAD.SHL.U32 R110, R97, 0x10, RZ ;  /* 0x00000010616e7824 */ /* 0x000fe200078e00ff */
[----:B------:R-:W-:Y:S01]  /*5d00*/  PLOP3.LUT P2, PT, PT, PT, UP1, 0x80, 0x8 ;  /* 0x000000000008781c */ /* 0x000fe20003f4f018 */
[----:B------:R-:W-:Y:S01]  /*5d10*/  IMAD.IADD R63, R103, 0x1, R68 ;  /* 0x00000001673f7824 */ /* 0x000fe200078e0244 */
[----:B------:R-:W-:Y:S01]  /*5d20*/  @P1 LOP3.LUT R0, R0, 0x1, RZ, 0xc0, !PT ;  /* 0x0000000100001812 */ /* 0x000fe200078ec0ff */
[----:B------:R-:W-:Y:S01]  /*5d30*/  BSSY B1, `(.L_x_104) ;  /* 0x0000039000017945 */ /* 0x000fe20003800000 */
[----:B------:R-:W-:Y:S01]  /*5d40*/  LOP3.LUT P4, R107, R92, 0xff, RZ, 0xc0, !PT ;  /* 0x000000ff5c6b7812 */ /* 0x000fe2000788c0ff */
[----:B------:R-:W-:Y:S01]  /*5d50*/  IMAD.IADD R62, R63, 0x1, R111 ;  /* 0x000000013f3e7824 */ /* 0x000fe200078e026f */
[----:B------:R-:W-:Y:S01]  /*5d60*/  ISETP.NE.U32.OR P5, PT, R0, 0x1, !P1 ;  /* 0x000000010000780c */ /* 0x000fe20004fa5470 */
[----:B------:R-:W-:Y:S01]  /*5d70*/  IMAD.U32 R0, RZ, RZ, UR56 ;  /* 0x00000038ff007e24 */ /* 0x000fe2000f8e00ff */
[----:B------:R-:W-:Y:S01]  /*5d80*/  SEL R3, RZ, 0xffffffff, P3 ;  /* 0xffffffffff037807 */ /* 0x000fe20001800000 */
[----:B------:R-:W-:Y:S01]  /*5d90*/  IMAD.MOV.U32 R70, RZ, RZ, 0x1 ;  /* 0x00000001ff467424 */ /* 0x000fe200078e00ff */
[----:B------:R-:W-:Y:S01]  /*5da0*/  P2R R109, PR, RZ, 0x20 ;  /* 0x00000020ff6d7803 */ /* 0x000fe20000000000 */
[----:B------:R-:W-:Y:S01]  /*5db0*/  IMAD R48, R45, 0x40, R46 ;  /* 0x000000402d307824 */ /* 0x000fe200078e022e */
[----:B------:R-:W-:Y:S01]  /*5dc0*/  LEA R0, R0, UR48, 0x3 ;  /* 0x0000003000007c11 */ /* 0x000fe2000f8e18ff */
[----:B------:R-:W-:Y:S01]  /*5dd0*/  IMAD.U32 R69, RZ, RZ, UR56 ;  /* 0x00000038ff457e24 */ /* 0x000fe2000f8e00ff */
[----:B------:R-:W-:Y:S02]  /*5de0*/  @P2 SEL R3, R4, R3, !P4 ;  /* 0x0000000304032207 */ /* 0x000fe40006000000 */
[----:B------:R-:W-:Y:S02]  /*5df0*/  CS2R R82, SRZ ;  /* 0x0000000000527805 */ /* 0x000fe4000001ff00 */
[----:B------:R-:W-:Y:S02]  /*5e00*/  CS2R R80, SRZ ;  /* 0x0000000000507805 */ /* 0x000fe4000001ff00 */
[----:B------:R-:W-:Y:S02]  /*5e10*/  CS2R R74, SRZ ;  /* 0x00000000004a7805 */ /* 0x000fe4000001ff00 */
[----:B------:R-:W-:Y:S02]  /*5e20*/  LOP3.LUT R3, R3, 0x1, RZ, 0xc0, !PT ;  /* 0x0000000103037812 */ /* 0x000fe400078ec0ff */
[----:B------:R-:W-:Y:S02]  /*5e30*/  CS2R R72, SRZ ;  /* 0x0000000000487805 */ /* 0x000fe4000001ff00 */
[----:B------:R-:W-:Y:S02]  /*5e40*/  @P5 SHF.L.U32 R2, R71, 0x1f, RZ ;  /* 0x0000001f47025819 */ /* 0x000fe400000006ff */
[----:B------:R-:W-:Y:S02]  /*5e50*/  CS2R R66, SRZ ;  /* 0x0000000000427805 */ /* 0x000fe4000001ff00 */
[----:B------:R-:W-:Y:S02]  /*5e60*/  ISETP.NE.U32.AND P2, PT, R3, 0x1, PT ;  /* 0x000000010300780c */ /* 0x000fe40003f45070 */
[----:B------:R-:W-:Y:S01]  /*5e70*/  CS2R R64, SRZ ;  /* 0x0000000000407805 */ /* 0x000fe2000001ff00 */
[----:B------:R1:W3:Y:S01]  /*5e80*/  @P5 SYNCS.PHASECHK.TRANS64.TRYWAIT P1, [R0+URZ+0x40], R2 ;  /* 0x00004002000055a7 */ /* 0x0002e200080211ff */
[----:B------:R-:W-:Y:S02]  /*5e90*/  CS2R R58, SRZ ;  /* 0x00000000003a7805 */ /* 0x000fe4000001ff00 */
[----:B------:R-:W-:Y:S02]  /*5ea0*/  P2R R76, PR, RZ, 0x4 ;  /* 0x00000004ff4c7803 */ /* 0x000fe40000000000 */
[----:B------:R-:W-:Y:S01]  /*5eb0*/  CS2R R56, SRZ ;  /* 0x0000000000387805 */ /* 0x000fe2000001ff00 */
[----:B------:R-:W-:Y:S02]  /*5ec0*/  IMAD.IADD R61, R63, 0x1, R110 ;  /* 0x000000013f3d7824 */ /* 0x000fe400078e026e */
[----:B------:R-:W-:Y:S01]  /*5ed0*/  IMAD.IADD R60, R102, 0x1, R62 ;  /* 0x00000001663c7824 */ /* 0x000fe200078e023e */
[----:B-1----:R-:W-:Y:S04]  /*5ee0*/  SHF.L.U32 R2, R101, 0x1f, RZ ;  /* 0x0000001f65027819 */ /* 0x002fe800000006ff */
[----:B------:R1:W4:Y:S01]  /*5ef0*/  SYNCS.PHASECHK.TRANS64.TRYWAIT P0, [R106+URZ+0xa0], R2 ;  /* 0x0000a0026a0075a7 */ /* 0x00032200080011ff */
[----:B---3--:R-:W-:Y:S01]  /*5f00*/  @P5 SEL R70, RZ, 0x1, !P1 ;  /* 0x00000001ff465807 */ /* 0x008fe20004800000 */
[----:B-1----:R-:W-:Y:S06]  /*5f10*/  @!P5 BRA `(.L_x_105) ;  /* 0x000000000068d947 */ /* 0x002fec0003800000 */
[----:B------:R-:W-:Y:S01]  /*5f20*/  ISETP.NE.AND P1, PT, R70, RZ, PT ;  /* 0x000000ff4600720c */ /* 0x000fe20003f25270 */
[----:B------:R-:W-:Y:S01]  /*5f30*/  BSSY B0, `(.L_x_106) ;  /* 0x000000d000007945 */ /* 0x000fe20003800000 */
[----:B------:R-:W-:Y:S02]  /*5f40*/  CS2R R58, SRZ ;  /* 0x00000000003a7805 */ /* 0x000fe4000001ff00 */
[----:B------:R-:W-:Y:S02]  /*5f50*/  CS2R R56, SRZ ;  /* 0x0000000000387805 */ /* 0x000fe4000001ff00 */
[----:B------:R-:W-:Y:S02]  /*5f60*/  CS2R R66, SRZ ;  /* 0x0000000000427805 */ /* 0x000fe4000001ff00 */
[----:B------:R-:W-:Y:S02]  /*5f70*/  CS2R R64, SRZ ;  /* 0x0000000000407805 */ /* 0x000fe4000001ff00 */
[----:B------:R-:W-:Y:S02]  /*5f80*/  CS2R R74, SRZ ;  /* 0x00000000004a7805 */ /* 0x000fe4000001ff00 */
[----:B------:R-:W-:Y:S02]  /*5f90*/  CS2R R72, SRZ ;  /* 0x0000000000487805 */ /* 0x000fe4000001ff00 */
[----:B------:R-:W-:Y:S02]  /*5fa0*/  CS2R R82, SRZ ;  /* 0x0000000000527805 */ /* 0x000fe4000001ff00 */
[----:B------:R-:W-:Y:S01]  /*5fb0*/  CS2R R80, SRZ ;  /* 0x0000000000507805 */ /* 0x000fe2000001ff00 */
[----:B------:R-:W-:Y:S06]  /*5fc0*/  @P1 BRA `(.L_x_107) ;  /* 0x00000000000c1947 */ /* 0x000fec0003800000 */
[----:B------:R-:W-:Y:S04]  /*5fd0*/  SHF.L.U32 R3, R71, 0x1f, RZ ;  /* 0x0000001f47037819 */ /* 0x000fe800000006ff */
[----:B------:R-:W1:Y:S02]  /*5fe0*/  SYNCS.PHASECHK.TRANS64.TRYWAIT P1, [R0+URZ+0x40], R3 ;  /* 0x00004003000075a7 */ /* 0x000e6400080211ff */
[----:B-1----:R-:W-:Y:S05]  /*5ff0*/  @!P1 BRA `(.L_x_108) ;  /* 0x0000002400949947 */ /* 0x002fea0003800000 */
.L_x_107:
[----:B------:R-:W-:Y:S05]  /*6000*/  BSYNC B0 ;  /* 0x0000000000007941 */ /* 0x000fea0003800000 */
.L_x_106:
[----:B------:R-:W-:Y:S01]  /*6010*/  ISETP.NE.AND P1, PT, R76, RZ, PT ;  /* 0x000000ff4c00720c */ /* 0x000fe20003f25270 */
[----:B------:R-:W-:Y:S04]  /*6020*/  UIADD3 UR5, UPT, UPT, UR56, 0x1, URZ ;  /* 0x0000000138057890 */ /* 0x000fe8000fffe0ff */
[----:B------:R-:W-:Y:S04]  /*6030*/  UISETP.NE.AND UP0, UPT, UR5, 0x3, UPT ;  /* 0x000000030500788c */ /* 0x000fe8000bf05270 */
[----:B------:R-:W-:Y:S02]  /*6040*/  USEL UR4, URZ, 0x1, UP0 ;  /* 0x00000001ff047887 */ /* 0x000fe40008000000 */
[----:B------:R-:W-:Y:S02]  /*6050*/  USEL UR5, UR5, URZ, UP0 ;  /* 0x000000ff05057287 */ /* 0x000fe40008000000 */
[----:B------:R3:W1:Y:S02]  /*6060*/  @P1 LDS.128 R56, [R63] ;  /* 0x000000003f381984 */ /* 0x0006640000000c00 */
[----:B------:R-:W-:Y:S02]  /*6070*/  LOP3.LUT R71, R71, UR4, RZ, 0x3c, !PT ;  /* 0x0000000447477c12 */ /* 0x000fe4000f8e3cff */
[----:B------:R3:W1:Y:S01]  /*6080*/  @P1 LDS.128 R64, [R62+0x10] ;  /* 0x000010003e401984 */ /* 0x0006620000000c00 */
[----:B------:R-:W-:Y:S03]  /*6090*/  IMAD.U32 R69, RZ, RZ, UR5 ;  /* 0x00000005ff457e24 */ /* 0x000fe6000f8e00ff */
[----:B------:R3:W1:Y:S04]  /*60a0*/  @P1 LDS.128 R72, [R61+0x20] ;  /* 0x000020003d481984 */ /* 0x0006680000000c00 */
[----:B------:R3:W1:Y:S02]  /*60b0*/  @P1 LDS.128 R80, [R60+0x10] ;  /* 0x000010003c501984 */ /* 0x0006640000000c00 */
.L_x_105:
[----:B------:R-:W-:Y:S05]  /*60c0*/  BSYNC B1 ;  /* 0x0000000000017941 */ /* 0x000fea0003800000 */
.L_x_104:
[----:B-1----:R-:W-:Y:S04]  /*60d0*/  SHF.R.U32.HI R0, RZ, 0x15, R48 ;  /* 0x00000015ff007819 */ /* 0x002fe80000011630 */
[----:B------:R-:W-:Y:S01]  /*60e0*/  LOP3.LUT P1, RZ, R0, 0x3, R96, 0x48, !PT ;  /* 0x0000000300ff7812 */ /* 0x000fe20007824860 */
[----:B------:R-:W-:Y:S01]  /*60f0*/  @!UPT UIADD3 URZ, UPT, UPT, URZ, URZ, URZ ;  /* 0x000000fffffff290 */ /* 0x000fe2000fffe0ff */
[----:B----4-:R-:W-:Y:S11]  /*6100*/  @P0 BRA `(.L_x_109) ;  /* 0x0000000000080947 */ /* 0x010ff60003800000 */
[----:B------:R-:W1:Y:S02]  /*6110*/  SYNCS.PHASECHK.TRANS64.TRYWAIT P0, [R106+URZ+0xa0], R2 ;  /* 0x0000a0026a0075a7 */ /* 0x000e6400080011ff */
[----:B-1----:R-:W-:Y:S05]  /*6120*/  @!P0 BRA `(.L_x_110) ;  /* 0x00000024005c8947 */ /* 0x002fea0003800000 */
.L_x_109:
[----:B------:R-:W-:Y:S05]  /*6130*/  @!P1 BRA `(.L_x_111) ;  /* 0x0000000000409947 */ /* 0x000fea0003800000 */
[----:B------:R-:W4:Y:S01]  /*6140*/  LDCU.64 UR8, c[0x4][0x70] ;  /* 0x01000e00ff0877ac */ /* 0x000f220008000a00 */
[----:B------:R-:W-:Y:S01]  /*6150*/  MOV R3, 0x0 ;  /* 0x0000000000037802 */ /* 0x000fe20000000f00 */
[----:B------:R-:W-:Y:S02]  /*6160*/  HFMA2 R12, -RZ, RZ, 0, 5.9604644775390625e-08 ;  /* 0x00000001ff0c7431 */ /* 0x000fe400000001ff */
[----:B------:R-:W-:Y:S02]  /*6170*/  IMAD.MOV.U32 R8, RZ, RZ, 0x192 ;  /* 0x00000192ff087424 */ /* 0x000fe400078e00ff */
[----:B------:R-:W-:Y:S01]  /*6180*/  IMAD.MOV.U32 R13, RZ, RZ, RZ ;  /* 0x000000ffff0d7224 */ /* 0x000fe200078e00ff */
[----:B------:R-:W5:Y:S01]  /*6190*/  LDCU.64 UR6, c[0x4][0x78] ;  /* 0x01000f00ff0677ac */ /* 0x000f620008000a00 */
[----:B-1----:R-:W1:Y:S01]  /*61a0*/  LDC.64 R2, c[0x4][R3] ;  /* 0x0100000003027b82 */ /* 0x002e620000000a00 */
[----:B------:R-:W2:Y:S01]  /*61b0*/  LDCU.64 UR4, c[0x4][0x10] ;  /* 0x01000200ff0477ac */ /* 0x000ea20008000a00 */
[----:B----4-:R-:W-:Y:S01]  /*61c0*/  MOV R5, UR9 ;  /* 0x0000000900057c02 */ /* 0x010fe20008000f00 */
[----:B------:R-:W-:Y:S01]  /*61d0*/  IMAD.U32 R4, RZ, RZ, UR8 ;  /* 0x00000008ff047e24 */ /* 0x000fe2000f8e00ff */
[----:B-----5:R-:W-:Y:S01]  /*61e0*/  MOV R7, UR7 ;  /* 0x0000000700077c02 */ /* 0x020fe20008000f00 */
[----:B------:R-:W-:Y:S01]  /*61f0*/  IMAD.U32 R6, RZ, RZ, UR6 ;  /* 0x00000006ff067e24 */ /* 0x000fe2000f8e00ff */
[----:B--2---:R-:W-:Y:S01]  /*6200*/  MOV R11, UR5 ;  /* 0x00000005000b7c02 */ /* 0x004fe20008000f00 */
[----:B------:R-:W-:Y:S02]  /*6210*/  IMAD.U32 R10, RZ, RZ, UR4 ;  /* 0x00000004ff0a7e24 */ /* 0x000fe4000f8e00ff */
[----:B------:R-:W-:Y:S07]  /*6220*/  LEPC R20, `(.L_x_111) ;  /* 0x000000001014794e */ /* 0x000fee0000000000 */
[----:B-1-3--:R-:W-:Y:S05]  /*6230*/  CALL.ABS.NOINC R2 ;  /* 0x0000000002007343 */ /* 0x00afea0003c00000 */
.L_x_111:
[----:B------:R-:W-:Y:S01]  /*6240*/  SHF.L.U32 R50, R56, 0x10, RZ ;  /* 0x0000001038327819 */ /* 0x000fe200000006ff */
[----:B------:R-:W-:Y:S05]  /*6250*/  WARPSYNC.ALL ;  /* 0x0000000000007948 */ /* 0x000fea0003800000 */
[----:B------:R-:W-:Y:S01]  /*6260*/  R2UR UR4, R48 ;  /* 0x00000000300472ca */ /* 0x000fe200000e0000 */
[----:B------:R-:W-:Y:S01]  /*6270*/  BSSY.RECONVERGENT B0, `(.L_x_112) ;  /* 0x0000085000007945 */ /* 0x000fe20003800200 */
[----:B------:R-:W-:Y:S02]  /*6280*/  LOP3.LUT R51, R56, 0xffff0000, RZ, 0xc0, !PT ;  /* 0xffff000038337812 */ /* 0x000fe400078ec0ff */
[----:B------:R-:W-:Y:S02]  /*6290*/  SHF.L.U32 R52, R57, 0x10, RZ ;  /* 0x0000001039347819 */ /* 0x000fe400000006ff */
[----:B------:R-:W-:Y:S07]  /*62a0*/  ISETP.NE.AND P0, PT, R104, RZ, PT ;  /* 0x000000ff6800720c */ /* 0x000fee0003f05270 */
[----:B------:R-:W2:Y:S02]  /*62b0*/  LDTM.x32 R4, tmem[UR4] ;  /* 0x00000004000479ee */ /* 0x000ea400082c0000 */
[C---:B--2---:R-:W-:Y:S01]  /*62c0*/  FMUL R0, R47.reuse, R4 ;  /* 0x000000042f007220 */ /* 0x044fe20000400000 */
[C---:B-1----:R-:W-:Y:S01]  /*62d0*/  FMUL R2, R47.reuse, R5 ;  /* 0x000000052f027220 */ /* 0x042fe20000400000 */
[C---:B------:R-:W-:Y:S01]  /*62e0*/  FMUL R4, R47.reuse, R8 ;  /* 0x000000082f047220 */ /* 0x040fe20000400000 */
[C---:B------:R-:W-:Y:S01]  /*62f0*/  FMUL R3, R47.reuse, R6 ;  /* 0x000000062f037220 */ /* 0x040fe20000400000 */
[C---:B------:R-:W-:Y:S01]  /*6300*/  FMUL R5, R47.reuse, R9 ;  /* 0x000000092f057220 */ /* 0x040fe20000400000 */
[C---:B------:R-:W-:Y:S01]  /*6310*/  FMUL R8, R47.reuse, R12 ;  /* 0x0000000c2f087220 */ /* 0x040fe20000400000 */
[C---:B------:R-:W-:Y:S01]  /*6320*/  FMUL R6, R47.reuse, R10 ;  /* 0x0000000a2f067220 */ /* 0x040fe20000400000 */
[C---:B------:R-:W-:Y:S01]  /*6330*/  FMUL R9, R47.reuse, R13 ;  /* 0x0000000d2f097220 */ /* 0x040fe20000400000 */
[----:B------:R-:W-:Y:S01]  /*6340*/  FMUL R12, R47, R16 ;  /* 0x000000102f0c7220 */ /* 0x000fe20000400000 */
[----:B------:R-:W-:Y:S01]  /*6350*/  FFMA R0, R49, R50, R0 ;  /* 0x0000003231007223 */ /* 0x000fe20000000000 */
[C---:B------:R-:W-:Y:S01]  /*6360*/  FMUL R10, R47.reuse, R14 ;  /* 0x0000000e2f0a7220 */ /* 0x040fe20000400000 */
[C---:B------:R-:W-:Y:S01]  /*6370*/  FMUL R13, R47.reuse, R17 ;  /* 0x000000112f0d7220 */ /* 0x040fe20000400000 */
[----:B------:R-:W-:Y:S01]  /*6380*/  FMUL R16, R47, R20 ;  /* 0x000000142f107220 */ /* 0x000fe20000400000 */
[----:B------:R-:W-:Y:S01]  /*6390*/  FFMA R2, R49, R51, R2 ;  /* 0x0000003331027223 */ /* 0x000fe20000000002 */
[C---:B------:R-:W-:Y:S01]  /*63a0*/  FMUL R14, R47.reuse, R18 ;  /* 0x000000122f0e7220 */ /* 0x040fe20000400000 */
[C---:B------:R-:W-:Y:S01]  /*63b0*/  FMUL R17, R47.reuse, R21 ;  /* 0x000000152f117220 */ /* 0x040fe20000400000 */
[C---:B------:R-:W-:Y:S01]  /*63c0*/  FMUL R20, R47.reuse, R24 ;  /* 0x000000182f147220 */ /* 0x040fe20000400000 */
[C---:B------:R-:W-:Y:S01]  /*63d0*/  FMUL R18, R47.reuse, R22 ;  /* 0x000000162f127220 */ /* 0x040fe20000400000 */
[C---:B------:R-:W-:Y:S01]  /*63e0*/  FMUL R21, R47.reuse, R25 ;  /* 0x000000192f157220 */ /* 0x040fe20000400000 */
[C---:B------:R-:W-:Y:S01]  /*63f0*/  FMUL R24, R47.reuse, R28 ;  /* 0x0000001c2f187220 */ /* 0x040fe20000400000 */
[C---:B------:R-:W-:Y:S01]  /*6400*/  FMUL R22, R47.reuse, R26 ;  /* 0x0000001a2f167220 */ /* 0x040fe20000400000 */
[C---:B------:R-:W-:Y:S01]  /*6410*/  FMUL R25, R47.reuse, R29 ;  /* 0x0000001d2f197220 */ /* 0x040fe20000400000 */
[----:B------:R-:W-:Y:S01]  /*6420*/  FMUL R28, R47, R32 ;  /* 0x000000202f1c7220 */ /* 0x000fe20000400000 */
[----:B------:R-:W-:Y:S01]  /*6430*/  LOP3.LUT R32, R57, 0xffff0000, RZ, 0xc0, !PT ;  /* 0xffff000039207812 */ /* 0x000fe200078ec0ff */
[C---:B------:R-:W-:Y:S01]  /*6440*/  FMUL R26, R47.reuse, R30 ;  /* 0x0000001e2f1a7220 */ /* 0x040fe20000400000 */
[----:B------:R-:W-:Y:S01]  /*6450*/  FMUL R29, R47, R33 ;  /* 0x000000212f1d7220 */ /* 0x000fe20000400000 */
[----:B------:R-:W-:Y:S01]  /*6460*/  SHF.L.U32 R33, R58, 0x10, RZ ;  /* 0x000000103a217819 */ /* 0x000fe200000006ff */
[----:B------:R-:W-:Y:S01]  /*6470*/  FFMA R3, R49, R52, R3 ;  /* 0x0000003431037223 */ /* 0x000fe20000000003 */
[----:B------:R-:W-:Y:S01]  /*6480*/  F2FP.BF16.F32.PACK_AB R52, R2, R0 ;  /* 0x000000000234723e */ /* 0x000fe200000010ff */
[----:B------:R-:W-:Y:S01]  /*6490*/  FMUL R7, R47, R7 ;  /* 0x000000072f077220 */ /* 0x000fe20000400000 */
[----:B------:R-:W-:Y:S01]  /*64a0*/  SHF.L.U32 R0, R59, 0x10, RZ ;  /* 0x000000103b007819 */ /* 0x000fe200000006ff */
[----:B------:R-:W-:Y:S01]  /*64b0*/  FMUL R30, R47, R34 ;  /* 0x000000222f1e7220 */ /* 0x000fe20000400000 */
[----:B------:R-:W-:Y:S01]  /*64c0*/  LOP3.LUT R34, R58, 0xffff0000, RZ, 0xc0, !PT ;  /* 0xffff00003a227812 */ /* 0x000fe200078ec0ff */
[----:B------:R-:W-:Y:S01]  /*64d0*/  FFMA R7, R49, R32, R7 ;  /* 0x0000002031077223 */ /* 0x000fe20000000007 */
[----:B------:R-:W-:Y:S01]  /*64e0*/  LOP3.LUT R2, R59, 0xffff0000, RZ, 0xc0, !PT ;  /* 0xffff00003b027812 */ /* 0x000fe200078ec0ff */
[----:B------:R-:W-:Y:S01]  /*64f0*/  FFMA R4, R49, R33, R4 ;  /* 0x0000002131047223 */ /* 0x000fe20000000004 */
[----:B------:R-:W-:Y:S01]  /*6500*/  FMUL R11, R47, R11 ;  /* 0x0000000b2f0b7220 */ /* 0x000fe20000400000 */
[----:B------:R-:W-:Y:S01]  /*6510*/  FFMA R5, R49, R34, R5 ;  /* 0x0000002231057223 */ /* 0x000fe20000000005 */
[----:B------:R-:W-:Y:S01]  /*6520*/  F2FP.BF16.F32.PACK_AB R53, R7, R3 ;  /* 0x000000030735723e */ /* 0x000fe200000010ff */
[C---:B------:R-:W-:Y:S01]  /*6530*/  FFMA R6, R49.reuse, R0, R6 ;  /* 0x0000000031067223 */ /* 0x040fe20000000006 */
[C---:B------:R-:W-:Y:S01]  /*6540*/  SHF.L.U32 R0, R64.reuse, 0x10, RZ ;  /* 0x0000001040007819 */ /* 0x040fe200000006ff */
[----:B------:R-:W-:Y:S01]  /*6550*/  FFMA R11, R49, R2, R11 ;  /* 0x00000002310b7223 */ /* 0x000fe2000000000b */
[----:B------:R-:W-:Y:S01]  /*6560*/  LOP3.LUT R2, R64, 0xffff0000, RZ, 0xc0, !PT ;  /* 0xffff000040027812 */ /* 0x000fe200078ec0ff */
[----:B------:R-:W-:Y:S01]  /*6570*/  FMUL R15, R47, R15 ;  /* 0x0000000f2f0f7220 */ /* 0x000fe20000400000 */
[----:B------:R-:W-:Y:S01]  /*6580*/  SHF.L.U32 R3, R65, 0x10, RZ ;  /* 0x0000001041037819 */ /* 0x000fe200000006ff */
[----:B------:R-:W-:Y:S01]  /*6590*/  FFMA R8, R49, R0, R8 ;  /* 0x0000000031087223 */ /* 0x000fe20000000008 */
[----:B------:R-:W-:Y:S01]  /*65a0*/  LOP3.LUT R0, R65, 0xffff0000, RZ, 0xc0, !PT ;  /* 0xffff000041007812 */ /* 0x000fe200078ec0ff */
[C---:B------:R-:W-:Y:S01]  /*65b0*/  FFMA R9, R49.reuse, R2, R9 ;  /* 0x0000000231097223 */ /* 0x040fe20000000009 */
[C---:B------:R-:W-:Y:S01]  /*65c0*/  SHF.L.U32 R2, R66.reuse, 0x10, RZ ;  /* 0x0000001042027819 */ /* 0x040fe200000006ff */
[----:B------:R-:W-:Y:S01]  /*65d0*/  FFMA R10, R49, R3, R10 ;  /* 0x00000003310a7223 */ /* 0x000fe2000000000a */
[----:B------:R-:W-:Y:S01]  /*65e0*/  SHF.L.U32 R3, R67, 0x10, RZ ;  /* 0x0000001043037819 */ /* 0x000fe200000006ff */
[C---:B------:R-:W-:Y:S01]  /*65f0*/  FFMA R15, R49.reuse, R0, R15 ;  /* 0x00000000310f7223 */ /* 0x040fe2000000000f */
[----:B------:R-:W-:Y:S01]  /*6600*/  LOP3.LUT R0, R66, 0xffff0000, RZ, 0xc0, !PT ;  /* 0xffff000042007812 */ /* 0x000fe200078ec0ff */
[----:B------:R-:W-:Y:S01]  /*6610*/  FFMA R12, R49, R2, R12 ;  /* 0x00000002310c7223 */ /* 0x000fe2000000000c */
[C---:B------:R-:W-:Y:S01]  /*6620*/  SHF.L.U32 R2, R72.reuse, 0x10, RZ ;  /* 0x0000001048027819 */ /* 0x040fe200000006ff */
[----:B------:R-:W-:Y:S01]  /*6630*/  FMUL R19, R47, R19 ;  /* 0x000000132f137220 */ /* 0x000fe20000400000 */
[----:B------:R-:W-:Y:S01]  /*6640*/  F2FP.BF16.F32.PACK_AB R54, R5, R4 ;  /* 0x000000040536723e */ /* 0x000fe200000010ff */
[----:B------:R-:W-:Y:S01]  /*6650*/  FFMA R13, R49, R0, R13 ;  /* 0x00000000310d7223 */ /* 0x000fe2000000000d */
[----:B------:R-:W-:Y:S01]  /*6660*/  LOP3.LUT R0, R67, 0xffff0000, RZ, 0xc0, !PT ;  /* 0xffff000043007812 */ /* 0x000fe200078ec0ff */
[----:B------:R-:W-:Y:S01]  /*6670*/  FFMA R14, R49, R3, R14 ;  /* 0x00000003310e7223 */ /* 0x000fe2000000000e */
[----:B------:R-:W-:Y:S01]  /*6680*/  LOP3.LUT R3, R72, 0xffff0000, RZ, 0xc0, !PT ;  /* 0xffff000048037812 */ /* 0x000fe200078ec0ff */
[----:B------:R-:W-:Y:S01]  /*6690*/  FMUL R23, R47, R23 ;  /* 0x000000172f177220 */ /* 0x000fe20000400000 */
[----:B------:R-:W-:Y:S01]  /*66a0*/  F2FP.BF16.F32.PACK_AB R55, R11, R6 ;  /* 0x000000060b37723e */ /* 0x000fe200000010ff */
[----:B------:R-:W-:Y:S01]  /*66b0*/  FFMA R19, R49, R0, R19 ;  /* 0x0000000031137223 */ /* 0x000fe20000000013 */
[----:B------:R-:W-:Y:S01]  /*66c0*/  SHF.L.U32 R0, R73, 0x10, RZ ;  /* 0x0000001049007819 */ /* 0x000fe200000006ff */
[----:B------:R-:W-:Y:S01]  /*66d0*/  FFMA R16, R49, R2, R16 ;  /* 0x0000000231107223 */ /* 0x000fe20000000010 */
[----:B------:R-:W-:Y:S01]  /*66e0*/  LOP3.LUT R2, R73, 0xffff0000, RZ, 0xc0, !PT ;  /* 0xffff000049027812 */ /* 0x000fe200078ec0ff */
[----:B------:R-:W-:Y:S01]  /*66f0*/  FFMA R17, R49, R3, R17 ;  /* 0x0000000331117223 */ /* 0x000fe20000000011 */
[----:B------:R-:W-:Y:S01]  /*6700*/  SHF.L.U32 R3, R75, 0x10, RZ ;  /* 0x000000104b037819 */ /* 0x000fe200000006ff */
[----:B------:R-:W-:Y:S01]  /*6710*/  FFMA R18, R49, R0, R18 ;  /* 0x0000000031127223 */ /* 0x000fe20000000012 */
[C---:B------:R-:W-:Y:S01]  /*6720*/  SHF.L.U32 R0, R74.reuse, 0x10, RZ ;  /* 0x000000104a007819 */ /* 0x040fe200000006ff */
[----:B------:R1:W-:Y:S01]  /*6730*/  STS.128 [R63], R52 ;  /* 0x000000343f007388 */ /* 0x0003e20000000c00 */
[----:B------:R-:W-:Y:S01]  /*6740*/  F2FP.BF16.F32.PACK_AB R8, R9, R8 ;  /* 0x000000080908723e */ /* 0x000fe200000010ff */
[C---:B------:R-:W-:Y:S01]  /*6750*/  FFMA R23, R49.reuse, R2, R23 ;  /* 0x0000000231177223 */ /* 0x040fe20000000017 */
[----:B------:R-:W-:Y:S01]  /*6760*/  LOP3.LUT R2, R74, 0xffff0000, RZ, 0xc0, !PT ;  /* 0xffff00004a027812 */ /* 0x000fe200078ec0ff */
[----:B------:R-:W-:Y:S01]  /*6770*/  FFMA R20, R49, R0, R20 ;  /* 0x0000000031147223 */ /* 0x000fe20000000014 */
[----:B------:R-:W-:Y:S01]  /*6780*/  LOP3.LUT R0, R75, 0xffff0000, RZ, 0xc0, !PT ;  /* 0xffff00004b007812 */ /* 0x000fe200078ec0ff */
[----:B------:R-:W-:Y:S01]  /*6790*/  FMUL R27, R47, R27 ;  /* 0x0000001b2f1b7220 */ /* 0x000fe20000400000 */
[----:B------:R-:W-:Y:S01]  /*67a0*/  F2FP.BF16.F32.PACK_AB R9, R15, R10 ;  /* 0x0000000a0f09723e */ /* 0x000fe200000010ff */
[C---:B------:R-:W-:Y:S01]  /*67b0*/  FFMA R21, R49.reuse, R2, R21 ;  /* 0x0000000231157223 */ /* 0x040fe20000000015 */
[C---:B------:R-:W-:Y:S01]  /*67c0*/  FFMA R22, R49.reuse, R3, R22 ;  /* 0x0000000331167223 */ /* 0x040fe20000000016 */
[----:B------:R-:W-:Y:S01]  /*67d0*/  FFMA R27, R49, R0, R27 ;  /* 0x00000000311b7223 */ /* 0x000fe2000000001b */
[C---:B------:R-:W-:Y:S01]  /*67e0*/  SHF.L.U32 R2, R80.reuse, 0x10, RZ ;  /* 0x0000001050027819 */ /* 0x040fe200000006ff */
[C---:B------:R-:W-:Y:S01]  /*67f0*/  FMUL R31, R47.reuse, R31 ;  /* 0x0000001f2f1f7220 */ /* 0x040fe20000400000 */
[----:B------:R-:W-:Y:S01]  /*6800*/  LOP3.LUT R0, R80, 0xffff0000, RZ, 0xc0, !PT ;  /* 0xffff000050007812 */ /* 0x000fe200078ec0ff */
[----:B------:R-:W-:Y:S01]  /*6810*/  FMUL R35, R47, R35 ;  /* 0x000000232f237220 */ /* 0x000fe20000400000 */
[----:B------:R-:W-:Y:S01]  /*6820*/  SHF.L.U32 R3, R81, 0x10, RZ ;  /* 0x0000001051037819 */ /* 0x000fe200000006ff */
[----:B------:R-:W-:Y:S01]  /*6830*/  FFMA R24, R49, R2, R24 ;  /* 0x0000000231187223 */ /* 0x000fe20000000018 */
[----:B------:R-:W-:Y:S01]  /*6840*/  F2FP.BF16.F32.PACK_AB R10, R13, R12 ;  /* 0x0000000c0d0a723e */ /* 0x000fe200000010ff */
[----:B------:R-:W-:Y:S01]  /*6850*/  FFMA R25, R49, R0, R25 ;  /* 0x0000000031197223 */ /* 0x000fe20000000019 */
[----:B------:R-:W-:Y:S01]  /*6860*/  F2FP.BF16.F32.PACK_AB R11, R19, R14 ;  /* 0x0000000e130b723e */ /* 0x000fe200000010ff */
[----:B------:R-:W-:Y:S01]  /*6870*/  FFMA R26, R49, R3, R26 ;  /* 0x00000003311a7223 */ /* 0x000fe2000000001a */
[----:B------:R-:W-:Y:S02]  /*6880*/  LOP3.LUT R0, R81, 0xffff0000, RZ, 0xc0, !PT ;  /* 0xffff000051007812 */ /* 0x000fe400078ec0ff */
[C---:B------:R-:W-:Y:S01]  /*6890*/  SHF.L.U32 R2, R82.reuse, 0x10, RZ ;  /* 0x0000001052027819 */ /* 0x040fe200000006ff */
[----:B------:R1:W-:Y:S01]  /*68a0*/  STS.128 [R62+0x10], R8 ;  /* 0x000010083e007388 */ /* 0x0003e20000000c00 */
[----:B------:R-:W-:Y:S01]  /*68b0*/  LOP3.LUT R3, R82, 0xffff0000, RZ, 0xc0, !PT ;  /* 0xffff000052037812 */ /* 0x000fe200078ec0ff */
[----:B------:R-:W-:Y:S01]  /*68c0*/  FFMA R31, R49, R0, R31 ;  /* 0x00000000311f7223 */ /* 0x000fe2000000001f */
[----:B------:R-:W-:Y:S01]  /*68d0*/  SHF.L.U32 R4, R83, 0x10, RZ ;  /* 0x0000001053047819 */ /* 0x000fe200000006ff */
[----:B------:R-:W-:Y:S01]  /*68e0*/  FFMA R28, R49, R2, R28 ;  /* 0x00000002311c7223 */ /* 0x000fe2000000001c */
[----:B------:R-:W-:Y:S01]  /*68f0*/  F2FP.BF16.F32.PACK_AB R16, R17, R16 ;  /* 0x000000101110723e */ /* 0x000fe200000010ff */
[----:B------:R-:W-:Y:S01]  /*6900*/  FFMA R29, R49, R3, R29 ;  /* 0x00000003311d7223 */ /* 0x000fe2000000001d */
[----:B------:R-:W-:Y:S01]  /*6910*/  LOP3.LUT R5, R83, 0xffff0000, RZ, 0xc0, !PT ;  /* 0xffff000053057812 */ /* 0x000fe200078ec0ff */
[----:B------:R-:W-:Y:S01]  /*6920*/  FFMA R30, R49, R4, R30 ;  /* 0x00000004311e7223 */ /* 0x000fe2000000001e */
[----:B------:R-:W-:Y:S02]  /*6930*/  F2FP.BF16.F32.PACK_AB R17, R23, R18 ;  /* 0x000000121711723e */ /* 0x000fe400000010ff */
[----:B------:R-:W-:Y:S01]  /*6940*/  F2FP.BF16.F32.PACK_AB R18, R21, R20 ;  /* 0x000000141512723e */ /* 0x000fe200000010ff */
[----:B------:R-:W-:Y:S01]  /*6950*/  FFMA R35, R49, R5, R35 ;  /* 0x0000000531237223 */ /* 0x000fe20000000023 */
[----:B------:R-:W-:Y:S02]  /*6960*/  F2FP.BF16.F32.PACK_AB R19, R27, R22 ;  /* 0x000000161b13723e */ /* 0x000fe400000010ff */
[----:B------:R-:W-:Y:S02]  /*6970*/  F2FP.BF16.F32.PACK_AB R24, R25, R24 ;  /* 0x000000181918723e */ /* 0x000fe400000010ff */
[----:B------:R-:W-:Y:S01]  /*6980*/  F2FP.BF16.F32.PACK_AB R25, R31, R26 ;  /* 0x0000001a1f19723e */ /* 0x000fe200000010ff */
[----:B------:R1:W-:Y:S01]  /*6990*/  STS.128 [R61+0x20], R16 ;  /* 0x000020103d007388 */ /* 0x0003e20000000c00 */
[----:B------:R-:W-:Y:S02]  /*69a0*/  F2FP.BF16.F32.PACK_AB R26, R29, R28 ;  /* 0x0000001c1d1a723e */ /* 0x000fe400000010ff */
[----:B------:R-:W-:Y:S05]  /*69b0*/  F2FP.BF16.F32.PACK_AB R27, R35, R30 ;  /* 0x0000001e231b723e */ /* 0x000fea00000010ff */
[----:B------:R1:W-:Y:S01]  /*69c0*/  STS.128 [R60+0x10], R24 ;  /* 0x000010183c007388 */ /* 0x0003e20000000c00 */
[----:B------:R-:W-:Y:S01]  /*69d0*/  @!PT LDS RZ, [RZ] ;  /* 0x00000000fffff984 */ /* 0x000fe20000000800 */
[----:B------:R-:W-:Y:S01]  /*69e0*/  @!PT LDS RZ, [RZ] ;  /* 0x00000000fffff984 */ /* 0x000fe20000000800 */
[----:B------:R-:W-:Y:S01]  /*69f0*/  @!PT LDS RZ, [RZ] ;  /* 0x00000000fffff984 */ /* 0x000fe20000000800 */
[----:B------:R-:W-:Y:S01]  /*6a00*/  @!PT LDS RZ, [RZ] ;  /* 0x00000000fffff984 */ /* 0x000fe20000000800 */
[----:B------:R2:W-:Y:S07]  /*6a10*/  MEMBAR.ALL.CTA ;  /* 0x0000000000007992 */ /* 0x0005ee0000008000 */
[----:B--2---:R-:W2:Y:S02]  /*6a20*/  FENCE.VIEW.ASYNC.S ;  /* 0x00000000000073c6 */ /* 0x004ea40000000000 */
[----:B--2---:R-:W-:Y:S06]  /*6a30*/  BAR.SYNC.DEFER_BLOCKING 0x1, 0x80 ;  /* 0x0042000000007b1d */ /* 0x004fec0000010000 */
[----:B------:R-:W-:Y:S05]  /*6a40*/  @P0 BRA `(.L_x_113) ;  /* 0x00000000001c0947 */ /* 0x000fea0003800000 */
[----:B------:R-:W-:Y:S01]  /*6a50*/  R2UR UR4, R68 ;  /* 0x00000000440472ca */ /* 0x000fe200000e0000 */
[----:B------:R-:W-:Y:S01]  /*6a60*/  UIADD3 UR6, UP0, UPT, UR54, 0x680, URZ ;  /* 0x0000068036067890 */ /* 0x000fe2000ff1e0ff */
[----:B------:R-:W-:Y:S03]  /*6a70*/  UMOV UR43, UR36 ;  /* 0x00000024002b7c82 */ /* 0x000fe60008000000 */
[----:B------:R-:W-:Y:S08]  /*6a80*/  UIADD3.X UR7, UPT, UPT, URZ, UR55, URZ, UP0, !UPT ;  /* 0x00000037ff077290 */ /* 0x000ff000087fe4ff */
[----:B------:R-:W-:Y:S09]  /*6a90*/  UIADD3 UR40, UPT, UPT, UR48, 0x200, UR4 ;  /* 0x0000020030287890 */ /* 0x000ff2000fffe004 */
[----:B------:R2:W-:Y:S02]  /*6aa0*/  UTMASTG.3D [UR40], [UR6] ;  /* 0x00000028060073b5 */ /* 0x0005e40008010000 */
[----:B--2---:R0:W-:Y:S02]  /*6ab0*/  UTMACMDFLUSH ;  /* 0x00000000000079b7 */ /* 0x0041e40000000000 */
.L_x_113:
[----:B------:R-:W-:Y:S05]  /*6ac0*/  BSYNC.RECONVERGENT B0 ;  /* 0x0000000000007941 */ /* 0x000fea0003800200 */
.L_x_112:
[----:B------:R-:W-:Y:S01]  /*6ad0*/  UIADD3 UR40, UPT, UPT, UR56, 0x1, URZ ;  /* 0x0000000138287890 */ /* 0x000fe2000fffe0ff */
[----:B------:R-:W-:Y:S03]  /*6ae0*/  BSSY.RECONVERGENT B0, `(.L_x_114) ;  /* 0x0000005000007945 */ /* 0x000fe60003800200 */
[----:B------:R-:W-:Y:S04]  /*6af0*/  UISETP.NE.AND UP0, UPT, UR40, 0x3, UPT ;  /* 0x000000032800788c */ /* 0x000fe8000bf05270 */
[----:B------:R-:W-:Y:S01]  /*6b00*/  USEL UR43, UR40, URZ, UP0 ;  /* 0x000000ff282b7287 */ /* 0x000fe20008000000 */
[----:B------:R-:W-:Y:S11]  /*6b10*/  @P0 BRA `(.L_x_115) ;  /* 0x0000000000040947 */ /* 0x000ff60003800000 */
[----:B------:R-:W-:Y:S04]  /*6b20*/  DEPBAR.LE SB0, 0x1 ;  /* 0x000080400000791a */ /* 0x000fe80000000000 */
.L_x_115:
[----:B------:R-:W-:Y:S05]  /*6b30*/  BSYNC.RECONVERGENT B0 ;  /* 0x0000000000007941 */ /* 0x000fea0003800200 */
.L_x_114:
[----:B------:R-:W-:Y:S01]  /*6b40*/  BAR.SYNC.DEFER_BLOCKING 0x1, 0x80 ;  /* 0x0042000000007b1d */ /* 0x000fe20000010000 */
[----:B------:R-:W-:Y:S01]  /*6b50*/  ISETP.NE.AND P1, PT, R109, RZ, PT ;  /* 0x000000ff6d00720c */ /* 0x000fe20003f25270 */
[----:B------:R-:W-:Y:S01]  /*6b60*/  UISETP.NE.AND UP0, UPT, UR50, URZ, UPT ;  /* 0x000000ff3200728c */ /* 0x000fe2000bf05270 */
[----:B------:R-:W-:Y:S11]  /*6b70*/  LEA R2, R69, UR48, 0x3 ;  /* 0x0000003045027c11 */ /* 0x000ff6000f8e18ff */
[----:B------:R-:W-:Y:S01]  /*6b80*/  @P1 SHF.L.U32 R3, R71, 0x1f, RZ ;  /* 0x0000001f47031819 */ /* 0x000fe200000006ff */
[----:B------:R-:W-:Y:S06]  /*6b90*/  BRA.U !UP0, `(.L_x_116) ;  /* 0x0000000108247547 */ /* 0x000fec000b800000 */
[----:B------:R-:W-:Y:S01]  /*6ba0*/  IMAD.U32 R4, RZ, RZ, UR49 ;  /* 0x00000031ff047e24 */ /* 0x000fe2000f8e00ff */
[----:B------:R-:W-:Y:S01]  /*6bb0*/  MOV R0, UR37 ;  /* 0x0000002500007c02 */ /* 0x000fe20008000f00 */
[----:B------:R-:W-:Y:S03]  /*6bc0*/  UIADD3 UR49, UPT, UPT, UR49, 0x1, URZ ;  /* 0x0000000131317890 */ /* 0x000fe6000fffe0ff */
[----:B------:R-:W-:Y:S01]  /*6bd0*/  @P1 LEA R4, R4, UR48, 0x3 ;  /* 0x0000003004041c11 */ /* 0x000fe2000f8e18ff */
[----:B------:R-:W-:Y:S04]  /*6be0*/  UISETP.NE.AND UP0, UPT, UR49, 0x3, UPT ;  /* 0x000000033100788c */ /* 0x000fe8000bf05270 */
[----:B------:R-:W-:Y:S01]  /*6bf0*/  @P1 VIADD R4, R4, 0x58 ;  /* 0x0000005804041836 */ /* 0x000fe20000000000 */
[----:B------:R-:W-:Y:S04]  /*6c00*/  USEL UR49, UR49, URZ, UP0 ;  /* 0x000000ff31317287 */ /* 0x000fe80008000000 */
[----:B------:R-:W-:Y:S04]  /*6c10*/  @P1 PRMT R0, R0, 0x654, R4 ;  /* 0x0000065400001816 */ /* 0x000fe80000000004 */
[----:B------:R2:W-:Y:S04]  /*6c20*/  @P1 SYNCS.ARRIVE.TRANS64.RED.A1T0 RZ, [R0+URZ], RZ ;  /* 0x000000ff00ff19a7 */ /* 0x0005e800081004ff */
.L_x_116:
[----:B------:R-:W4:Y:S01]  /*6c30*/  @P1 SYNCS.PHASECHK.TRANS64.TRYWAIT P0, [R2+URZ+0x40], R3 ;  /* 0x00004003020015a7 */ /* 0x000f2200080011ff */
[----:B------:R-:W-:Y:S01]  /*6c40*/  BSSY B1, `(.L_x_117) ;  /* 0x0000015000017945 */ /* 0x000fe20003800000 */
[----:B----4-:R-:W-:Y:S03]  /*6c50*/  @P1 SEL R70, RZ, 0x1, !P0 ;  /* 0x00000001ff461807 */ /* 0x010fe60004000000 */
[----:B------:R-:W-:Y:S05]  /*6c60*/  @!P1 BRA `(.L_x_118) ;  /* 0x0000000000489947 */ /* 0x000fea0003800000 */
[----:B------:R-:W-:Y:S01]  /*6c70*/  ISETP.NE.AND P1, PT, R76, RZ, PT ;  /* 0x000000ff4c00720c */ /* 0x000fe20003f25270 */
[----:B------:R-:W-:Y:S01]  /*6c80*/  BSSY B0, `(.L_x_119) ;  /* 0x000000a000007945 */ /* 0x000fe20003800000 */
[----:B------:R-:W-:Y:S11]  /*6c90*/  ISETP.NE.AND P0, PT, R70, RZ, PT ;  /* 0x000000ff4600720c */ /* 0x000ff60003f05270 */
[----:B------:R-:W-:Y:S04]  /*6ca0*/  @P1 IMAD R69, R69, 0x2000, R103 ;  /* 0x0000200045451824 */ /* 0x000fe800078e0267 */
[----:B------:R-:W-:Y:S01]  /*6cb0*/  @P1 IMAD.IADD R4, R111, 0x1, R69 ;  /* 0x000000016f041824 */ /* 0x000fe200078e0245 */
[----:B------:R-:W-:Y:S03]  /*6cc0*/  @P1 IADD3 R3, PT, PT, R110, R69, RZ ;  /* 0x000000456e031210 */ /* 0x000fe60007ffe0ff */
[----:B--2---:R-:W-:Y:S01]  /*6cd0*/  @P1 IMAD.IADD R0, R102, 0x1, R4 ;  /* 0x0000000166001824 */ /* 0x004fe200078e0204 */
[----:B------:R-:W-:Y:S06]  /*6ce0*/  @P0 BRA `(.L_x_120) ;  /* 0x00000000000c0947 */ /* 0x000fec0003800000 */
[----:B------:R-:W-:Y:S04]  /*6cf0*/  SHF.L.U32 R71, R71, 0x1f, RZ ;  /* 0x0000001f47477819 */ /* 0x000fe800000006ff */
[----:B------:R-:W2:Y:S02]  /*6d00*/  SYNCS.PHASECHK.TRANS64.TRYWAIT P0, [R2+URZ+0x40], R71 ;  /* 0x00004047020075a7 */ /* 0x000ea400080011ff */
[----:B--2---:R-:W-:Y:S05]  /*6d10*/  @!P0 BRA `(.L_x_121) ;  /* 0x0000001800748947 */ /* 0x004fea0003800000 */
.L_x_120:
[----:B------:R-:W-:Y:S05]  /*6d20*/  BSYNC B0 ;  /* 0x0000000000007941 */ /* 0x000fea0003800000 */
.L_x_119:
[----:B------:R-:W-:Y:S11]  /*6d30*/  ISETP.NE.AND P0, PT, R76, RZ, PT ;  /* 0x000000ff4c00720c */ /* 0x000ff60003f05270 */
[----:B------:R-:W-:Y:S02]  /*6d40*/  @!UPT UIADD3 URZ, UPT, UPT, URZ, URZ, URZ ;  /* 0x000000fffffff290 */ /* 0x000fe4000fffe0ff */
[----:B------:R4:W1:Y:S04]  /*6d50*/  @P0 LDS.128 R56, [R69] ;  /* 0x0000000045380984 */ /* 0x0008680000000c00 */
[----:B------:R4:W1:Y:S04]  /*6d60*/  @P0 LDS.128 R72, [R3+0x20] ;  /* 0x0000200003480984 */ /* 0x0008680000000c00 */
[----:B------:R4:W1:Y:S04]  /*6d70*/  @P0 LDS.128 R64, [R4+0x10] ;  /* 0x0000100004400984 */ /* 0x0008680000000c00 */
[----:B------:R4:W1:Y:S02]  /*6d80*/  @P0 LDS.128 R80, [R0+0x10] ;  /* 0x0000100000500984 */ /* 0x0008640000000c00 */
.L_x_118:
[----:B------:R-:W-:Y:S05]  /*6d90*/  BSYNC B1 ;  /* 0x0000000000017941 */ /* 0x000fea0003800000 */
.L_x_117:
[----:B--2-4-:R-:W-:Y:S05]  /*6da0*/  VIADD R0, R48, 0x20 ;  /* 0x0000002030007836 */ /* 0x014fea0000000000 */
[----:B------:R-:W-:Y:S04]  /*6db0*/  SHF.R.U32.HI R0, RZ, 0x15, R0 ;  /* 0x00000015ff007819 */ /* 0x000fe80000011600 */
[----:B------:R-:W-:Y:S11]  /*6dc0*/  LOP3.LUT P0, RZ, R0, 0x3, R96, 0x48, !PT ;  /* 0x0000000300ff7812 */ /* 0x000ff60007804860 */
[----:B------:R-:W-:Y:S02]  /*6dd0*/  @!UPT UIADD3 URZ, UPT, UPT, URZ, URZ, URZ ;  /* 0x000000fffffff290 */ /* 0x000fe4000fffe0ff */
[----:B------:R-:W-:Y:S05]  /*6de0*/  @!P0 BRA `(.L_x_122) ;  /* 0x0000000000408947 */ /* 0x000fea0003800000 */
[----:B------:R-:W2:Y:S01]  /*6df0*/  LDCU.64 UR8, c[0x4][0x70] ;  /* 0x01000e00ff0877ac */ /* 0x000ea20008000a00 */
[----:B------:R-:W-:Y:S01]  /*6e00*/  MOV R3, 0x0 ;  /* 0x0000000000037802 */ /* 0x000fe20000000f00 */
[----:B------:R-:W-:Y:S02]  /*6e10*/  HFMA2 R12, -RZ, RZ, 0, 5.9604644775390625e-08 ;  /* 0x00000001ff0c7431 */ /* 0x000fe400000001ff */
[----:B-1----:R-:W-:Y:S02]  /*6e20*/  IMAD.MOV.U32 R8, RZ, RZ, 0x192 ;  /* 0x00000192ff087424 */ /* 0x002fe400078e00ff */
[----:B------:R-:W-:Y:S01]  /*6e30*/  IMAD.MOV.U32 R13, RZ, RZ, RZ ;  /* 0x000000ffff0d7224 */ /* 0x000fe200078e00ff */
[----:B------:R-:W1:Y:S01]  /*6e40*/  LDCU.64 UR6, c[0x4][0x78] ;  /* 0x01000f00ff0677ac */ /* 0x000e620008000a00 */
[----:B------:R-:W4:Y:S01]  /*6e50*/  LDC.64 R2, c[0x4][R3] ;  /* 0x0100000003027b82 */ /* 0x000f220000000a00 */
[----:B------:R-:W5:Y:S01]  /*6e60*/  LDCU.64 UR4, c[0x4][0x10] ;  /* 0x01000200ff0477ac */ /* 0x000f620008000a00 */
[----:B--2---:R-:W-:Y:S01]  /*6e70*/  MOV R5, UR9 ;  /* 0x0000000900057c02 */ /* 0x004fe20008000f00 */
[----:B------:R-:W-:Y:S01]  /*6e80*/  IMAD.U32 R4, RZ, RZ, UR8 ;  /* 0x00000008ff047e24 */ /* 0x000fe2000f8e00ff */
[----:B-1----:R-:W-:Y:S01]  /*6e90*/  MOV R7, UR7 ;  /* 0x0000000700077c02 */ /* 0x002fe20008000f00 */
[----:B------:R-:W-:Y:S01]  /*6ea0*/  IMAD.U32 R6, RZ, RZ, UR6 ;  /* 0x00000006ff067e24 */ /* 0x000fe2000f8e00ff */
[----:B-----5:R-:W-:Y:S01]  /*6eb0*/  MOV R11, UR5 ;  /* 0x00000005000b7c02 */ /* 0x020fe20008000f00 */
[----:B------:R-:W-:Y:S02]  /*6ec0*/  IMAD.U32 R10, RZ, RZ, UR4 ;  /* 0x00000004ff0a7e24 */ /* 0x000fe4000f8e00ff */
[----:B------:R-:W-:Y:S07]  /*6ed0*/  LEPC R20, `(.L_x_122) ;  /* 0x000000001014794e */ /* 0x000fee0000000000 */
[----:B---34-:R-:W-:Y:S05]  /*6ee0*/  CALL.ABS.NOINC R2 ;  /* 0x0000000002007343 */ /* 0x018fea0003c00000 */
.L_x_122:
[----:B------:R-:W-:Y:S01]  /*6ef0*/  ISETP.NE.AND P0, PT, R104, RZ, PT ;  /* 0x000000ff6800720c */ /* 0x000fe20003f05270 */
[----:B------:R-:W-:Y:S05]  /*6f00*/  WARPSYNC.ALL ;  /* 0x0000000000007948 */ /* 0x000fea0003800000 */
[----:B------:R-:W-:Y:S01]  /*6f10*/  R2UR UR4, R48 ;  /* 0x00000000300472ca */ /* 0x000fe200000e0000 */
[----:B------:R-:W-:Y:S01]  /*6f20*/  USHF.L.U32 UR8, UR43, 0xd, URZ ;  /* 0x0000000d2b087899 */ /* 0x000fe200080006ff */
[C---:B-1----:R-:W-:Y:S01]  /*6f30*/  SHF.L.U32 R48, R56.reuse, 0x10, RZ ;  /* 0x0000001038307819 */ /* 0x042fe200000006ff */
[----:B------:R-:W-:Y:S01]  /*6f40*/  BSSY.RECONVERGENT B0, `(.L_x_123) ;  /* 0x000008d000007945 */ /* 0x000fe20003800200 */
[----:B------:R-:W-:Y:S02]  /*6f50*/  LOP3.LUT R50, R56, 0xffff0000, RZ, 0xc0, !PT ;  /* 0xffff000038327812 */ /* 0x000fe400078ec0ff */
[C---:B------:R-:W-:Y:S02]  /*6f60*/  SHF.L.U32 R51, R57.reuse, 0x10, RZ ;  /* 0x0000001039337819 */ /* 0x040fe400000006ff */
[----:B------:R-:W-:Y:S02]  /*6f70*/  LOP3.LUT R52, R57, 0xffff0000, RZ, 0xc0, !PT ;  /* 0xffff000039347812 */ /* 0x000fe400078ec0ff */
[C---:B------:R-:W-:Y:S02]  /*6f80*/  SHF.L.U32 R53, R58.reuse, 0x10, RZ ;  /* 0x000000103a357819 */ /* 0x040fe400000006ff */
[----:B------:R-:W-:Y:S01]  /*6f90*/  IADD3 R0, PT, PT, R103, UR8, RZ ;  /* 0x0000000867007c10 */ /* 0x000fe2000fffe0ff */
[----:B------:R-:W1:Y:S01]  /*6fa0*/  LDTM.x32 R4, tmem[UR4+0x20] ;  /* 0x00002004000479ee */ /* 0x000e6200082c0000 */
[----:B------:R-:W-:Y:S01]  /*6fb0*/  LOP3.LUT R54, R58, 0xffff0000, RZ, 0xc0, !PT ;  /* 0xffff00003a367812 */ /* 0x000fe200078ec0ff */
[----:B------:R-:W-:Y:S01]  /*6fc0*/  NOP ;  /* 0x0000000000007918 */ /* 0x000fe20000000000 */
[C---:B------:R-:W-:Y:S02]  /*6fd0*/  SHF.L.U32 R55, R59.reuse, 0x10, RZ ;  /* 0x000000103b377819 */ /* 0x040fe400000006ff */
[----:B------:R-:W-:Y:S02]  /*6fe0*/  LOP3.LUT R56, R59, 0xffff0000, RZ, 0xc0, !PT ;  /* 0xffff00003b387812 */ /* 0x000fe400078ec0ff */
[----:B------:R-:W-:Y:S02]  /*6ff0*/  SHF.L.U32 R57, R64, 0x10, RZ ;  /* 0x0000001040397819 */ /* 0x000fe400000006ff */
[-C--:B------:R-:W-:Y:S02]  /*7000*/  IADD3 R111, PT, PT, R111, R0.reuse, RZ ;  /* 0x000000006f6f7210 */ /* 0x080fe40007ffe0ff */
[----:B------:R-:W-:Y:S02]  /*7010*/  IADD3 R110, PT, PT, R110, R0, RZ ;  /* 0x000000006e6e7210 */ /* 0x000fe40007ffe0ff */
[----:B------:R-:W-:Y:S02]  /*7020*/  LOP3.LUT R58, R64, 0xffff0000, RZ, 0xc0, !PT ;  /* 0xffff0000403a7812 */ /* 0x000fe400078ec0ff */
[C---:B------:R-:W-:Y:S02]  /*7030*/  SHF.L.U32 R59, R65.reuse, 0x10, RZ ;  /* 0x00000010413b7819 */ /* 0x040fe400000006ff */
[----:B---3--:R-:W-:Y:S02]  /*7040*/  LOP3.LUT R60, R65, 0xffff0000, RZ, 0xc0, !PT ;  /* 0xffff0000413c7812 */ /* 0x008fe400078ec0ff */
[C---:B------:R-:W-:Y:S02]  /*7050*/  SHF.L.U32 R61, R66.reuse, 0x10, RZ ;  /* 0x00000010423d7819 */ /* 0x040fe400000006ff */
[----:B------:R-:W-:Y:S02]  /*7060*/  LOP3.LUT R62, R66, 0xffff0000, RZ, 0xc0, !PT ;  /* 0xffff0000423e7812 */ /* 0x000fe400078ec0ff */
[----:B------:R-:W-:Y:S01]  /*7070*/  SHF.L.U32 R63, R67, 0x10, RZ ;  /* 0x00000010433f7819 */ /* 0x000fe200000006ff */
[C---:B-1----:R-:W-:Y:S01]  /*7080*/  FMUL R4, R47.reuse, R4 ;  /* 0x000000042f047220 */ /* 0x042fe20000400000 */
[----:B------:R-:W-:Y:S01]  /*7090*/  IADD3 R106, PT, PT, R106, 0xc0, RZ ;  /* 0x000000c06a6a7810 */ /* 0x000fe20007ffe0ff */
[----:B------:R-:W-:Y:S01]  /*70a0*/  FMUL R5, R47, R5 ;  /* 0x000000052f057220 */ /* 0x000fe20000400000 */
[----:B------:R-:W-:Y:S01]  /*70b0*/  LOP3.LUT R64, R67, 0xffff0000, RZ, 0xc0, !PT ;  /* 0xffff000043407812 */ /* 0x000fe200078ec0ff */
[C---:B------:R-:W-:Y:S01]  /*70c0*/  FMUL R6, R47.reuse, R6 ;  /* 0x000000062f067220 */ /* 0x040fe20000400000 */
[C---:B------:R-:W-:Y:S01]  /*70d0*/  SHF.L.U32 R65, R72.reuse, 0x10, RZ ;  /* 0x0000001048417819 */ /* 0x040fe200000006ff */
[----:B------:R-:W-:Y:S01]  /*70e0*/  FMUL R7, R47, R7 ;  /* 0x000000072f077220 */ /* 0x000fe20000400000 */
[----:B------:R-:W-:Y:S01]  /*70f0*/  LOP3.LUT R66, R72, 0xffff0000, RZ, 0xc0, !PT ;  /* 0xffff000048427812 */ /* 0x000fe200078ec0ff */
[----:B------:R-:W-:Y:S01]  /*7100*/  FFMA R4, R49, R48, R4 ;  /* 0x0000003031047223 */ /* 0x000fe20000000004 */
[----:B------:R-:W-:Y:S01]  /*7110*/  SHF.L.U32 R67, R73, 0x10, RZ ;  /* 0x0000001049437819 */ /* 0x000fe200000006ff */
[----:B------:R-:W-:Y:S01]  /*7120*/  FMUL R8, R47, R8 ;  /* 0x000000082f087220 */ /* 0x000fe20000400000 */
[----:B------:R-:W-:Y:S01]  /*7130*/  LOP3.LUT R106, R106, 0xfefffff8, RZ, 0xc0, !PT ;  /* 0xfefffff86a6a7812 */ /* 0x000fe200078ec0ff */
[----:B------:R-:W-:Y:S01]  /*7140*/  FFMA R5, R49, R50, R5 ;  /* 0x0000003231057223 */ /* 0x000fe20000000005 */
[----:B------:R-:W-:Y:S01]  /*7150*/  LOP3.LUT R68, R73, 0xffff0000, RZ, 0xc0, !PT ;  /* 0xffff000049447812 */ /* 0x000fe200078ec0ff */
[----:B------:R-:W-:Y:S01]  /*7160*/  FMUL R9, R47, R9 ;  /* 0x000000092f097220 */ /* 0x000fe20000400000 */
[C---:B------:R-:W-:Y:S01]  /*7170*/  SHF.L.U32 R69, R74.reuse, 0x10, RZ ;  /* 0x000000104a457819 */ /* 0x040fe200000006ff */
[----:B------:R1:W-:Y:S01]  /*7180*/  SYNCS.ARRIVE.TRANS64.RED.A1T0 RZ, [R106+URZ], RZ ;  /* 0x000000ff6aff79a7 */ /* 0x0003e200081004ff */
[----:B------:R-:W-:Y:S01]  /*7190*/  F2FP.BF16.F32.PACK_AB R4, R5, R4 ;  /* 0x000000040504723e */ /* 0x000fe200000010ff */
[C---:B------:R-:W-:Y:S01]  /*71a0*/  FFMA R6, R49.reuse, R51, R6 ;  /* 0x0000003331067223 */ /* 0x040fe20000000006 */
[C---:B------:R-:W-:Y:S01]  /*71b0*/  FFMA R7, R49.reuse, R52, R7 ;  /* 0x0000003431077223 */ /* 0x040fe20000000007 */
[C---:B------:R-:W-:Y:S01]  /*71c0*/  FFMA R8, R49.reuse, R53, R8 ;  /* 0x0000003531087223 */ /* 0x040fe20000000008 */
[----:B------:R-:W-:Y:S01]  /*71d0*/  LOP3.LUT R70, R74, 0xffff0000, RZ, 0xc0, !PT ;  /* 0xffff00004a467812 */ /* 0x000fe200078ec0ff */
[----:B------:R-:W-:Y:S01]  /*71e0*/  FFMA R9, R49, R54, R9 ;  /* 0x0000003631097223 */ /* 0x000fe20000000009 */
[----:B------:R-:W-:Y:S01]  /*71f0*/  FMUL R10, R47, R10 ;  /* 0x0000000a2f0a7220 */ /* 0x000fe20000400000 */
[----:B------:R-:W-:Y:S01]  /*7200*/  F2FP.BF16.F32.PACK_AB R5, R7, R6 ;  /* 0x000000060705723e */ /* 0x000fe200000010ff */
[C---:B------:R-:W-:Y:S01]  /*7210*/  FMUL R11, R47.reuse, R11 ;  /* 0x0000000b2f0b7220 */ /* 0x040fe20000400000 */
[----:B------:R-:W-:Y:S01]  /*7220*/  FMUL R0, R47, R12 ;  /* 0x0000000c2f007220 */ /* 0x000fe20000400000 */
[----:B------:R-:W-:Y:S01]  /*7230*/  F2FP.BF16.F32.PACK_AB R6, R9, R8 ;  /* 0x000000080906723e */ /* 0x000fe200000010ff */
[C---:B------:R-:W-:Y:S01]  /*7240*/  FFMA R10, R49.reuse, R55, R10 ;  /* 0x00000037310a7223 */ /* 0x040fe2000000000a */
[----:B------:R-:W-:Y:S01]  /*7250*/  FFMA R11, R49, R56, R11 ;  /* 0x00000038310b7223 */ /* 0x000fe2000000000b */
[----:B------:R-:W-:Y:S01]  /*7260*/  SHF.L.U32 R71, R75, 0x10, RZ ;  /* 0x000000104b477819 */ /* 0x000fe200000006ff */
[----:B------:R-:W-:Y:S01]  /*7270*/  FFMA R0, R49, R57, R0 ;  /* 0x0000003931007223 */ /* 0x000fe20000000000 */
[----:B------:R-:W-:Y:S01]  /*7280*/  FMUL R2, R47, R13 ;  /* 0x0000000d2f027220 */ /* 0x000fe20000400000 */
[----:B------:R-:W-:Y:S01]  /*7290*/  LOP3.LUT R72, R75, 0xffff0000, RZ, 0xc0, !PT ;  /* 0xffff00004b487812 */ /* 0x000fe200078ec0ff */
[----:B------:R-:W-:Y:S01]  /*72a0*/  FMUL R3, R47, R14 ;  /* 0x0000000e2f037220 */ /* 0x000fe20000400000 */
[----:B------:R-:W-:Y:S01]  /*72b0*/  F2FP.BF16.F32.PACK_AB R7, R11, R10 ;  /* 0x0000000a0b07723e */ /* 0x000fe200000010ff */
[----:B------:R-:W-:Y:S01]  /*72c0*/  FFMA R2, R49, R58, R2 ;  /* 0x0000003a31027223 */ /* 0x000fe20000000002 */
[C---:B------:R-:W-:Y:S01]  /*72d0*/  FMUL R15, R47.reuse, R15 ;  /* 0x0000000f2f0f7220 */ /* 0x040fe20000400000 */
[C---:B------:R-:W-:Y:S01]  /*72e0*/  FMUL R12, R47.reuse, R16 ;  /* 0x000000102f0c7220 */ /* 0x040fe20000400000 */
[----:B------:R-:W-:Y:S01]  /*72f0*/  FMUL R13, R47, R17 ;  /* 0x000000112f0d7220 */ /* 0x000fe20000400000 */
[----:B------:R1:W-:Y:S01]  /*7300*/  STS.128 [R103+UR8], R4 ;  /* 0x0000000467007988 */ /* 0x0003e20008000c08 */
[C---:B------:R-:W-:Y:S01]  /*7310*/  SHF.L.U32 R73, R80.reuse, 0x10, RZ ;  /* 0x0000001050497819 */ /* 0x040fe200000006ff */
[C---:B------:R-:W-:Y:S01]  /*7320*/  FFMA R3, R49.reuse, R59, R3 ;  /* 0x0000003b31037223 */ /* 0x040fe20000000003 */
[----:B------:R-:W-:Y:S01]  /*7330*/  LOP3.LUT R74, R80, 0xffff0000, RZ, 0xc0, !PT ;  /* 0xffff0000504a7812 */ /* 0x000fe200078ec0ff */
[C---:B------:R-:W-:Y:S01]  /*7340*/  FFMA R15, R49.reuse, R60, R15 ;  /* 0x0000003c310f7223 */ /* 0x040fe2000000000f */
[----:B------:R-:W-:Y:S01]  /*7350*/  F2FP.BF16.F32.PACK_AB R8, R2, R0 ;  /* 0x000000000208723e */ /* 0x000fe200000010ff */
[C---:B------:R-:W-:Y:S01]  /*7360*/  FFMA R12, R49.reuse, R61, R12 ;  /* 0x0000003d310c7223 */ /* 0x040fe2000000000c */
[----:B------:R-:W-:Y:S01]  /*7370*/  IADD3 R0, PT, PT, R102, R111, RZ ;  /* 0x0000006f66007210 */ /* 0x000fe20007ffe0ff */
[----:B------:R-:W-:Y:S01]  /*7380*/  FFMA R13, R49, R62, R13 ;  /* 0x0000003e310d7223 */ /* 0x000fe2000000000d */
[----:B------:R-:W-:Y:S01]  /*7390*/  F2FP.BF16.F32.PACK_AB R9, R15, R3 ;  /* 0x000000030f09723e */ /* 0x000fe200000010ff */
[C---:B------:R-:W-:Y:S01]  /*73a0*/  FMUL R14, R47.reuse, R18 ;  /* 0x000000122f0e7220 */ /* 0x040fe20000400000 */
[C---:B------:R-:W-:Y:S01]  /*73b0*/  FMUL R19, R47.reuse, R19 ;  /* 0x000000132f137220 */ /* 0x040fe20000400000 */
[C---:B------:R-:W-:Y:S01]  /*73c0*/  FMUL R16, R47.reuse, R20 ;  /* 0x000000142f107220 */ /* 0x040fe20000400000 */
[----:B------:R-:W-:Y:S01]  /*73d0*/  FMUL R17, R47, R21 ;  /* 0x000000152f117220 */ /* 0x000fe20000400000 */
[----:B------:R-:W-:Y:S01]  /*73e0*/  FFMA R14, R49, R63, R14 ;  /* 0x0000003f310e7223 */ /* 0x000fe2000000000e */
        /* <DEDUP_REMOVED lines=11> */
[----:B------:R-:W-:Y:S01]  /*74a0*/  F2FP.BF16.F32.PACK_AB R10, R13, R12 ;  /* 0x0000000c0d0a723e */ /* 0x000fe200000010ff */
[----:B------:R-:W-:Y:S01]  /*74b0*/  FFMA R20, R49, R69, R20 ;  /* 0x0000004531147223 */ /* 0x000fe20000000014 */
[----:B------:R-:W-:Y:S01]  /*74c0*/  F2FP.BF16.F32.PACK_AB R11, R19, R14 ;  /* 0x0000000e130b723e */ /* 0x000fe200000010ff */
[----:B------:R-:W-:Y:S01]  /*74d0*/  FMUL R24, R47, R28 ;  /* 0x0000001c2f187220 */ /* 0x000fe20000400000 */
[----:B------:R-:W-:Y:S01]  /*74e0*/  FFMA R21, R49, R70, R21 ;  /* 0x0000004631157223 */ /* 0x000fe20000000015 */
[----:B------:R-:W-:Y:S01]  /*74f0*/  SHF.L.U32 R75, R81, 0x10, RZ ;  /* 0x00000010514b7819 */ /* 0x000fe200000006ff */
[----:B------:R-:W-:Y:S01]  /*7500*/  FMUL R25, R47, R29 ;  /* 0x0000001d2f197220 */ /* 0x000fe20000400000 */
[----:B------:R1:W-:Y:S01]  /*7510*/  STS.128 [R111+0x10], R8 ;  /* 0x000010086f007388 */ /* 0x0003e20000000c00 */
[----:B------:R-:W-:Y:S01]  /*7520*/  FFMA R22, R49, R71, R22 ;  /* 0x0000004731167223 */ /* 0x000fe20000000016 */
[----:B------:R-:W-:Y:S01]  /*7530*/  LOP3.LUT R76, R81, 0xffff0000, RZ, 0xc0, !PT ;  /* 0xffff0000514c7812 */ /* 0x000fe200078ec0ff */
[----:B------:R-:W-:Y:S01]  /*7540*/  FMUL R26, R47, R30 ;  /* 0x0000001e2f1a7220 */ /* 0x000fe20000400000 */
[----:B------:R-:W-:Y:S01]  /*7550*/  FFMA R27, R49, R72, R27 ;  /* 0x00000048311b7223 */ /* 0x000fe2000000001b */
[C---:B------:R-:W-:Y:S01]  /*7560*/  SHF.L.U32 R77, R82.reuse, 0x10, RZ ;  /* 0x00000010524d7819 */ /* 0x040fe200000006ff */
[----:B------:R-:W-:Y:S01]  /*7570*/  FMUL R31, R47, R31 ;  /* 0x0000001f2f1f7220 */ /* 0x000fe20000400000 */
[----:B------:R-:W-:Y:S01]  /*7580*/  FFMA R24, R49, R73, R24 ;  /* 0x0000004931187223 */ /* 0x000fe20000000018 */
[----:B------:R-:W-:Y:S01]  /*7590*/  LOP3.LUT R78, R82, 0xffff0000, RZ, 0xc0, !PT ;  /* 0xffff0000524e7812 */ /* 0x000fe200078ec0ff */
[----:B------:R-:W-:Y:S01]  /*75a0*/  FMUL R28, R47, R32 ;  /* 0x000000202f1c7220 */ /* 0x000fe20000400000 */
[----:B------:R-:W-:Y:S01]  /*75b0*/  FFMA R25, R49, R74, R25 ;  /* 0x0000004a31197223 */ /* 0x000fe20000000019 */
[----:B------:R-:W-:Y:S01]  /*75c0*/  SHF.L.U32 R79, R83, 0x10, RZ ;  /* 0x00000010534f7819 */ /* 0x000fe200000006ff */
[----:B------:R-:W-:Y:S01]  /*75d0*/  FMUL R29, R47, R33 ;  /* 0x000000212f1d7220 */ /* 0x000fe20000400000 */
[----:B------:R-:W-:Y:S01]  /*75e0*/  F2FP.BF16.F32.PACK_AB R16, R17, R16 ;  /* 0x000000101110723e */ /* 0x000fe200000010ff */
[----:B------:R-:W-:Y:S01]  /*75f0*/  FFMA R26, R49, R75, R26 ;  /* 0x0000004b311a7223 */ /* 0x000fe2000000001a */
[----:B------:R-:W-:Y:S01]  /*7600*/  LOP3.LUT R80, R83, 0xffff0000, RZ, 0xc0, !PT ;  /* 0xffff000053507812 */ /* 0x000fe200078ec0ff */
[----:B------:R-:W-:Y:S01]  /*7610*/  FMUL R30, R47, R34 ;  /* 0x000000222f1e7220 */ /* 0x000fe20000400000 */
[----:B------:R-:W-:Y:S01]  /*7620*/  F2FP.BF16.F32.PACK_AB R17, R23, R18 ;  /* 0x000000121711723e */ /* 0x000fe200000010ff */
[----:B------:R-:W-:Y:S01]  /*7630*/  FFMA R31, R49, R76, R31 ;  /* 0x0000004c311f7223 */ /* 0x000fe2000000001f */
[----:B------:R-:W-:Y:S01]  /*7640*/  FMUL R35, R47, R35 ;  /* 0x000000232f237220 */ /* 0x000fe20000400000 */
[----:B------:R-:W-:Y:S01]  /*7650*/  F2FP.BF16.F32.PACK_AB R18, R21, R20 ;  /* 0x000000141512723e */ /* 0x000fe200000010ff */
[----:B------:R-:W-:Y:S01]  /*7660*/  FFMA R28, R49, R77, R28 ;  /* 0x0000004d311c7223 */ /* 0x000fe2000000001c */
[----:B------:R-:W-:Y:S01]  /*7670*/  F2FP.BF16.F32.PACK_AB R19, R27, R22 ;  /* 0x000000161b13723e */ /* 0x000fe200000010ff */
[C---:B------:R-:W-:Y:S01]  /*7680*/  FFMA R29, R49.reuse, R78, R29 ;  /* 0x0000004e311d7223 */ /* 0x040fe2000000001d */
[C---:B------:R-:W-:Y:S01]  /*7690*/  FFMA R30, R49.reuse, R79, R30 ;  /* 0x0000004f311e7223 */ /* 0x040fe2000000001e */
[----:B------:R-:W-:Y:S01]  /*76a0*/  FFMA R35, R49, R80, R35 ;  /* 0x0000005031237223 */ /* 0x000fe20000000023 */
[----:B------:R-:W-:Y:S01]  /*76b0*/  F2FP.BF16.F32.PACK_AB R24, R25, R24 ;  /* 0x000000181918723e */ /* 0x000fe200000010ff */
[----:B------:R1:W-:Y:S01]  /*76c0*/  STS.128 [R110+0x20], R16 ;  /* 0x000020106e007388 */ /* 0x0003e20000000c00 */
[----:B------:R-:W-:Y:S02]  /*76d0*/  F2FP.BF16.F32.PACK_AB R25, R31, R26 ;  /* 0x0000001a1f19723e */ /* 0x000fe400000010ff */
        /* <DEDUP_REMOVED lines=11> */
[----:B------:R-:W-:Y:S02]  /*7790*/  UIADD3 UR10, UP0, UPT, UR54, 0x680, URZ ;  /* 0x00000680360a7890 */ /* 0x000fe4000ff1e0ff */
[----:B------:R-:W-:Y:S02]  /*77a0*/  UIADD3 UR5, UPT, UPT, UR41, 0x20, URZ ;  /* 0x0000002029057890 */ /* 0x000fe4000fffe0ff */
[----:B------:R-:W-:Y:S02]  /*77b0*/  UIADD3 UR4, UPT, UPT, UR48, 0x200, UR8 ;  /* 0x0000020030047890 */ /* 0x000fe4000fffe008 */
[----:B------:R-:W-:Y:S01]  /*77c0*/  UIADD3.X UR11, UPT, UPT, URZ, UR55, URZ, UP0, !UPT ;  /* 0x00000037ff0b7290 */ /* 0x000fe200087fe4ff */
[----:B------:R-:W-:Y:S01]  /*77d0*/  UMOV UR6, UR42 ;  /* 0x0000002a00067c82 */ /* 0x000fe20008000000 */
[----:B------:R-:W-:Y:S07]  /*77e0*/  UMOV UR7, UR36 ;  /* 0x0000002400077c82 */ /* 0x000fee0008000000 */
[----:B------:R2:W-:Y:S02]  /*77f0*/  UTMASTG.3D [UR4], [UR10] ;  /* 0x000000040a0073b5 */ /* 0x0005e40008010000 */
[----:B--2---:R0:W-:Y:S02]  /*7800*/  UTMACMDFLUSH ;  /* 0x00000000000079b7 */ /* 0x0041e40000000000 */
.L_x_124:
[----:B------:R-:W-:Y:S05]  /*7810*/  BSYNC.RECONVERGENT B0 ;  /* 0x0000000000007941 */ /* 0x000fea0003800200 */
.L_x_123:
[----:B------:R-:W-:Y:S01]  /*7820*/  UIADD3 UR43, UPT, UPT, UR43, 0x1, URZ ;  /* 0x000000012b2b7890 */ /* 0x000fe2000fffe0ff */
[----:B------:R-:W-:Y:S03]  /*7830*/  BSSY.RECONVERGENT B0, `(.L_x_125) ;  /* 0x0000008000007945 */ /* 0x000fe60003800200 */
[----:B------:R-:W-:Y:S04]  /*7840*/  UISETP.NE.AND UP0, UPT, UR43, 0x3, UPT ;  /* 0x000000032b00788c */ /* 0x000fe8000bf05270 */
[----:B------:R-:W-:Y:S02]  /*7850*/  UISETP.EQ.XOR UP1, UPT, UR40, 0x3, !UP0 ;  /* 0x000000032800788c */ /* 0x000fe4000c722a70 */
[----:B------:R-:W-:Y:S02]  /*7860*/  USEL UR56, UR43, URZ, UP0 ;  /* 0x000000ff2b387287 */ /* 0x000fe40008000000 */
[----:B------:R-:W-:Y:S04]  /*7870*/  USEL UR4, URZ, 0x1, !UP1 ;  /* 0x00000001ff047887 */ /* 0x000fe8000c800000 */
[----:B------:R-:W-:Y:S01]  /*7880*/  ULOP3.LUT UR51, UR51, UR4, URZ, 0x3c, !UPT ;  /* 0x0000000433337292 */ /* 0x000fe2000f8e3cff */
[----:B------:R-:W-:Y:S11]  /*7890*/  @P0 BRA `(.L_x_126) ;  /* 0x0000000000040947 */ /* 0x000ff60003800000 */
[----:B------:R-:W-:Y:S04]  /*78a0*/  DEPBAR.LE SB0, 0x1 ;  /* 0x000080400000791a */ /* 0x000fe80000000000 */
.L_x_126:
[----:B------:R-:W-:Y:S05]  /*78b0*/  BSYNC.RECONVERGENT B0 ;  /* 0x0000000000007941 */ /* 0x000fea0003800200 */
.L_x_125:
[----:B------:R-:W-:Y:S01]  /*78c0*/  BAR.SYNC.DEFER_BLOCKING 0x1, 0x80 ;  /* 0x0042000000007b1d */ /* 0x000fe20000010000 */
[----:B------:R-:W-:Y:S01]  /*78d0*/  UISETP.NE.AND UP0, UPT, UR50, -0x2, UPT ;  /* 0xfffffffe3200788c */ /* 0x000fe2000bf05270 */
[----:B------:R-:W-:Y:S08]  /*78e0*/  IADD3 R45, PT, PT, R45, 0x1, RZ ;  /* 0x000000012d2d7810 */ /* 0x000ff00007ffe0ff */
[----:B------:R-:W-:Y:S05]  /*78f0*/  BRA.U !UP0, `(.L_x_127) ;  /* 0x0000000108287547 */ /* 0x000fea000b800000 */
[----:B------:R-:W-:Y:S01]  /*7900*/  ISETP.NE.AND P0, PT, R109, RZ, PT ;  /* 0x000000ff6d00720c */ /* 0x000fe20003f05270 */
[----:B------:R-:W-:Y:S01]  /*7910*/  IMAD.U32 R2, RZ, RZ, UR49 ;  /* 0x00000031ff027e24 */ /* 0x000fe2000f8e00ff */
[----:B------:R-:W-:Y:S01]  /*7920*/  UIADD3 UR49, UPT, UPT, UR49, 0x1, URZ ;  /* 0x0000000131317890 */ /* 0x000fe2000fffe0ff */
[----:B-1----:R-:W-:Y:S03]  /*7930*/  IMAD.U32 R0, RZ, RZ, UR37 ;  /* 0x00000025ff007e24 */ /* 0x002fe6000f8e00ff */
[----:B------:R-:W-:Y:S04]  /*7940*/  UISETP.NE.AND UP0, UPT, UR49, 0x3, UPT ;  /* 0x000000033100788c */ /* 0x000fe8000bf05270 */
[----:B------:R-:W-:Y:S03]  /*7950*/  USEL UR49, UR49, URZ, UP0 ;  /* 0x000000ff31317287 */ /* 0x000fe60008000000 */
[----:B------:R-:W-:Y:S05]  /*7960*/  @P0 LEA R2, R2, UR48, 0x3 ;  /* 0x0000003002020c11 */ /* 0x000fea000f8e18ff */
[----:B------:R-:W-:Y:S05]  /*7970*/  @P0 VIADD R2, R2, 0x58 ;  /* 0x0000005802020836 */ /* 0x000fea0000000000 */
[----:B------:R-:W-:Y:S04]  /*7980*/  @P0 PRMT R0, R0, 0x654, R2 ;  /* 0x0000065400000816 */ /* 0x000fe80000000002 */
[----:B------:R2:W-:Y:S03]  /*7990*/  @P0 SYNCS.ARRIVE.TRANS64.RED.A1T0 RZ, [R0+URZ], RZ ;  /* 0x000000ff00ff09a7 */ /* 0x0005e600081004ff */
.L_x_127:
[----:B------:R-:W-:Y:S01]  /*79a0*/  ISETP.NE.AND P2, PT, R105, RZ, PT ;  /* 0x000000ff6900720c */ /* 0x000fe20003f45270 */
[----:B------:R-:W-:Y:S01]  /*79b0*/  UIADD3 UR50, UPT, UPT, UR50, 0x2, URZ ;  /* 0x0000000232327890 */ /* 0x000fe2000fffe0ff */
[----:B------:R-:W-:Y:S01]  /*79c0*/  ISETP.NE.AND P0, PT, R108, 0x2, PT ;  /* 0x000000026c00780c */ /* 0x000fe20003f05270 */
[----:B------:R-:W-:Y:S01]  /*79d0*/  IMAD.IADD R15, R43, 0x1, R90 ;  /* 0x000000012b0f7824 */ /* 0x000fe200078e025a */
[----:B------:R-:W-:Y:S01]  /*79e0*/  ISETP.NE.AND P1, PT, R45, 0x4, PT ;  /* 0x000000042d00780c */ /* 0x000fe20003f25270 */
[----:B------:R-:W-:Y:S01]  /*79f0*/  IMAD.IADD R14, R44, 0x1, R91 ;  /* 0x000000012c0e7824 */ /* 0x000fe200078e025b */
[----:B------:R-:W-:Y:S02]  /*7a00*/  SEL R2, RZ, 0x1, P0 ;  /* 0x00000001ff027807 */ /* 0x000fe40000000000 */
[----:B-12---:R-:W-:Y:S02]  /*7a10*/  SEL R0, RZ, 0x1, P1 ;  /* 0x00000001ff007807 */ /* 0x006fe40000800000 */
[----:B------:R-:W-:Y:S02]  /*7a20*/  LOP3.LUT R100, R100, R2, RZ, 0x3c, !PT ;  /* 0x0000000264647212 */ /* 0x000fe400078e3cff */
[----:B------:R-:W-:Y:S02]  /*7a30*/  LOP3.LUT R101, R101, R0, RZ, 0x3c, !PT ;  /* 0x0000000065657212 */ /* 0x000fe400078e3cff */
[----:B------:R-:W-:Y:S02]  /*7a40*/  @P2 R2UR UR36, R99 ;  /* 0x00000000632422ca */ /* 0x000fe400000e0000 */
[----:B------:R-:W-:Y:S02]  /*7a50*/  SEL R108, R108, RZ, P0 ;  /* 0x000000ff6c6c7207 */ /* 0x000fe40000000000 */
[----:B------:R-:W-:Y:S01]  /*7a60*/  SEL R45, R45, RZ, P1 ;  /* 0x000000ff2d2d7207 */ /* 0x000fe20000800000 */
[----:B------:R-:W-:Y:S10]  /*7a70*/  @P2 BRA `(.L_x_128) ;  /* 0xffffffd800082947 */ /* 0x000ff4000383ffff */
[----:B------:R-:W-:-:S09]  /*7a80*/  UISETP.NE.AND UP0, UPT, UR53, URZ, UPT ;  /* 0x000000ff3500728c */ /* 0x000fd2000bf05270 */
[----:B------:R-:W-:Y:S05]  /*7a90*/  BRA.U !UP0, `(.L_x_129) ;  /* 0x0000000108487547 */ /* 0x000fea000b800000 */
[----:B------:R-:W1:Y:S02]  /*7aa0*/  LDCU.64 UR4, c[0x0][0x890] ;  /* 0x00011200ff0477ac */ /* 0x000e640008000a00 */
[----:B-1----:R-:W-:-:S04]  /*7ab0*/  UISETP.NE.U32.AND UP0, UPT, UR4, URZ, UPT ;  /* 0x000000ff0400728c */ /* 0x002fc8000bf05070 */
[----:B------:R-:W-:-:S09]  /*7ac0*/  UISETP.NE.AND.EX UP0, UPT, UR5, URZ, UPT, UP0 ;  /* 0x000000ff0500728c */ /* 0x000fd2000bf05300 */
[----:B------:R-:W-:Y:S05]  /*7ad0*/  BRA.U UP0, `(.L_x_130) ;  /* 0x00000001000c7547 */ /* 0x000fea000b800000 */
[----:B------:R-:W-:-:S13]  /*7ae0*/  FSETP.NEU.AND P0, PT, R49, RZ, PT ;  /* 0x000000ff3100720b */ /* 0x000fda0003f0d000 */
[----:B------:R-:W-:Y:S05]  /*7af0*/  @!P0 EXIT ;  /* 0x000000000000894d */ /* 0x000fea0003800000 */
[----:B------:R-:W-:Y:S05]  /*7b00*/  BRA `(.L_x_129) ;  /* 0x00000000002c7947 */ /* 0x000fea0003800000 */
.L_x_130:
[----:B------:R-:W-:Y:S01]  /*7b10*/  ISETP.NE.AND P0, PT, R107, RZ, PT ;  /* 0x000000ff6b00720c */ /* 0x000fe20003f05270 */
[----:B------:R-:W-:-:S12]  /*7b20*/  BSSY.RECONVERGENT B0, `(.L_x_129) ;  /* 0x0000009000007945 */ /* 0x000fd80003800200 */
[----:B------:R-:W-:Y:S05]  /*7b30*/  @P0 BRA `(.L_x_131) ;  /* 0x0000000000140947 */ /* 0x000fea0003800000 */
[----:B------:R-:W1:Y:S02]  /*7b40*/  LDCU.64 UR4, c[0x0][0x888] ;  /* 0x00011100ff0477ac */ /* 0x000e640008000a00 */
[----:B-1----:R-:W-:-:S04]  /*7b50*/  ISETP.NE.U32.AND P0, PT, RZ, UR4, PT ;  /* 0x00000004ff007c0c */ /* 0x002fc8000bf05070 */
[----:B------:R-:W-:-:S13]  /*7b60*/  ISETP.NE.AND.EX P0, PT, RZ, UR5, PT, P0 ;  /* 0x00000005ff007c0c */ /* 0x000fda000bf05300 */
[----:B------:R-:W-:Y:S05]  /*7b70*/  @!P0 EXIT ;  /* 0x000000000000894d */ /* 0x000fea0003800000 */
[----:B------:R-:W-:Y:S05]  /*7b80*/  BRA `(.L_x_132) ;  /* 0x0000000000087947 */ /* 0x000fea0003800000 */
.L_x_131:
[----:B------:R-:W-:-:S13]  /*7b90*/  FSETP.NEU.AND P0, PT, R49, RZ, PT ;  /* 0x000000ff3100720b */ /* 0x000fda0003f0d000 */
[----:B------:R-:W-:Y:S05]  /*7ba0*/  @!P0 EXIT ;  /* 0x000000000000894d */ /* 0x000fea0003800000 */
.L_x_132:
[----:B------:R-:W-:Y:S05]  /*7bb0*/  BSYNC.RECONVERGENT B0 ;  /* 0x0000000000007941 */ /* 0x000fea0003800200 */
.L_x_129:
[----:B------:R-:W-:Y:S01]  /*7bc0*/  ULEA UR4, UR49, UR48, 0x3 ;  /* 0x0000003031047291 */ /* 0x000fe2000f8e18ff */
[----:B------:R-:W-:-:S04]  /*7bd0*/  DEPBAR.LE SB0, 0x0 ;  /* 0x000080000000791a */ /* 0x000fc80000000000 */
[----:B------:R-:W-:-:S04]  /*7be0*/  UIADD3 UR4, UPT, UPT, UR4, 0x58, URZ ;  /* 0x0000005804047890 */ /* 0x000fc8000fffe0ff */
[----:B------:R-:W-:-:S09]  /*7bf0*/  UPRMT UR4, UR37, 0x654, UR4 ;  /* 0x0000065425047896 */ /* 0x000fd20008000004 */
[----:B------:R-:W-:Y:S01]  /*7c00*/  SYNCS.ARRIVE.TRANS64.RED.A1T0 RZ, [UR4], RZ ;  /* 0x000000ffffff79a7 */ /* 0x000fe20008100404 */
[----:B------:R-:W-:Y:S05]  /*7c10*/  EXIT ;  /* 0x000000000000794d */ /* 0x000fea0003800000 */
.L_x_24:
[----:B--2---:R2:W4:Y:S02]  /*7c20*/  SYNCS.PHASECHK.TRANS64.TRYWAIT P0, [R2+URZ+0xf0], R3 ;  /* 0x0000f003020075a7 */ /* 0x00452400080011ff */
[----:B----4-:R-:W-:Y:S05]  /*7c30*/  @!P0 NANOSLEEP.SYNCS 0x989680 ;  /* 0x009896800000895d */ /* 0x010fea0003900000 */
[----:B------:R-:W4:Y:S02]  /*7c40*/  @!P0 SYNCS.PHASECHK.TRANS64 P0, [R2+URZ+0xf0], R3 ;  /* 0x0000f003020085a7 */ /* 0x000f2400080010ff */
[----:B----4-:R-:W-:Y:S05]  /*7c50*/  @!P0 BRA `(.L_x_24) ;  /* 0xfffffffc00f08947 */ /* 0x010fea000383ffff */
[----:B------:R-:W-:Y:S05]  /*7c60*/  BRA `(.L_x_133) ;  /* 0xffffff9800e07947 */ /* 0x000fea000383ffff */
.L_x_27:
[----:B------:R-:W-:-:S07]  /*7c70*/  MOV R2, UR33 ;  /* 0x0000002100027c02 */ /* 0x000fce0008000f00 */
.L_x_134:
[----:B-1----:R1:W2:Y:S02]  /*7c80*/  SYNCS.PHASECHK.TRANS64.TRYWAIT P0, [R2+URZ+0x20], R4 ;  /* 0x00002004020075a7 */ /* 0x0022a400080011ff */
[----:B--2---:R-:W-:Y:S05]  /*7c90*/  @!P0 NANOSLEEP.SYNCS 0x989680 ;  /* 0x009896800000895d */ /* 0x004fea0003900000 */
[----:B------:R-:W2:Y:S02]  /*7ca0*/  @!P0 SYNCS.PHASECHK.TRANS64 P0, [R2+URZ+0x20], R4 ;  /* 0x00002004020085a7 */ /* 0x000ea400080010ff */
[----:B--2---:R-:W-:Y:S05]  /*7cb0*/  @!P0 BRA `(.L_x_134) ;  /* 0xfffffffc00f08947 */ /* 0x004fea000383ffff */
[----:B------:R-:W-:Y:S05]  /*7cc0*/  BRA `(.L_x_26) ;  /* 0xffffff9c00487947 */ /* 0x000fea000383ffff */
.L_x_34:
[----:B-1----:R-:W-:-:S07]  /*7cd0*/  MOV R2, UR17 ;  /* 0x0000001100027c02 */ /* 0x002fce0008000f00 */
.L_x_135:
[----:B-1----:R1:W2:Y:S02]  /*7ce0*/  SYNCS.PHASECHK.TRANS64.TRYWAIT P0, [R2+URZ+0x20], R4 ;  /* 0x00002004020075a7 */ /* 0x0022a400080011ff */
[----:B--2---:R-:W-:Y:S05]  /*7cf0*/  @!P0 NANOSLEEP.SYNCS 0x989680 ;  /* 0x009896800000895d */ /* 0x004fea0003900000 */
[----:B------:R-:W2:Y:S02]  /*7d00*/  @!P0 SYNCS.PHASECHK.TRANS64 P0, [R2+URZ+0x20], R4 ;  /* 0x00002004020085a7 */ /* 0x000ea400080010ff */
[----:B--2---:R-:W-:Y:S05]  /*7d10*/  @!P0 BRA `(.L_x_135) ;  /* 0xfffffffc00f08947 */ /* 0x004fea000383ffff */
[----:B------:R-:W-:Y:S05]  /*7d20*/  BRA `(.L_x_33) ;  /* 0xffffffa000047947 */ /* 0x000fea000383ffff */
.L_x_39:
[----:B-1----:R1:W2:Y:S02]  /*7d30*/  SYNCS.PHASECHK.TRANS64.TRYWAIT P0, [R2+URZ+0x80], R3 ;  /* 0x00008003020075a7 */ /* 0x0022a400080011ff */
[----:B--2---:R-:W-:Y:S05]  /*7d40*/  @!P0 NANOSLEEP.SYNCS 0x989680 ;  /* 0x009896800000895d */ /* 0x004fea0003900000 */
[----:B------:R-:W2:Y:S02]  /*7d50*/  @!P0 SYNCS.PHASECHK.TRANS64 P0, [R2+URZ+0x80], R3 ;  /* 0x00008003020085a7 */ /* 0x000ea400080010ff */
[----:B--2---:R-:W-:Y:S05]  /*7d60*/  @!P0 BRA `(.L_x_39) ;  /* 0xfffffffc00f08947 */ /* 0x004fea000383ffff */
[----:B------:R-:W-:Y:S05]  /*7d70*/  BRA `(.L_x_136) ;  /* 0xffffffa000a87947 */ /* 0x000fea000383ffff */
.L_x_43:
[----:B---3--:R-:W-:-:S07]  /*7d80*/  MOV R0, UR5 ;  /* 0x0000000500007c02 */ /* 0x008fce0008000f00 */
.L_x_137:
[----:B-1----:R1:W2:Y:S02]  /*7d90*/  SYNCS.PHASECHK.TRANS64.TRYWAIT P0, [R0+URZ], R2 ;  /* 0x00000002000075a7 */ /* 0x0022a400080011ff */
[----:B--2---:R-:W-:Y:S05]  /*7da0*/  @!P0 NANOSLEEP.SYNCS 0x989680 ;  /* 0x009896800000895d */ /* 0x004fea0003900000 */
[----:B------:R-:W2:Y:S02]  /*7db0*/  @!P0 SYNCS.PHASECHK.TRANS64 P0, [R0+URZ], R2 ;  /* 0x00000002000085a7 */ /* 0x000ea400080010ff */
[----:B--2---:R-:W-:Y:S05]  /*7dc0*/  @!P0 BRA `(.L_x_137) ;  /* 0xfffffffc00f08947 */ /* 0x004fea000383ffff */
[----:B------:R-:W-:Y:S05]  /*7dd0*/  BRA `(.L_x_138) ;  /* 0xffffffa800187947 */ /* 0x000fea000383ffff */
.L_x_44:
[----:B---3--:R-:W-:-:S07]  /*7de0*/  MOV R0, UR5 ;  /* 0x0000000500007c02 */ /* 0x008fce0008000f00 */
.L_x_139:
[----:B-1----:R1:W2:Y:S02]  /*7df0*/  SYNCS.PHASECHK.TRANS64.TRYWAIT P0, [R0+URZ], R3 ;  /* 0x00000003000075a7 */ /* 0x0022a400080011ff */
[----:B--2---:R-:W-:Y:S05]  /*7e00*/  @!P0 NANOSLEEP.SYNCS 0x989680 ;  /* 0x009896800000895d */ /* 0x004fea0003900000 */
[----:B------:R-:W2:Y:S02]  /*7e10*/  @!P0 SYNCS.PHASECHK.TRANS64 P0, [R0+URZ], R3 ;  /* 0x00000003000085a7 */ /* 0x000ea400080010ff */
[----:B--2---:R-:W-:Y:S05]  /*7e20*/  @!P0 BRA `(.L_x_139) ;  /* 0xfffffffc00f08947 */ /* 0x004fea000383ffff */
[----:B------:R-:W-:Y:S05]  /*7e30*/  BRA `(.L_x_140) ;  /* 0xffffffa800247947 */ /* 0x000fea000383ffff */
.L_x_45:
[----:B---3--:R-:W-:-:S07]  /*7e40*/  MOV R0, UR5 ;  /* 0x0000000500007c02 */ /* 0x008fce0008000f00 */
.L_x_141:
[----:B-1----:R1:W2:Y:S02]  /*7e50*/  SYNCS.PHASECHK.TRANS64.TRYWAIT P0, [R0+URZ], R3 ;  /* 0x00000003000075a7 */ /* 0x0022a400080011ff */
[----:B--2---:R-:W-:Y:S05]  /*7e60*/  @!P0 NANOSLEEP.SYNCS 0x989680 ;  /* 0x009896800000895d */ /* 0x004fea0003900000 */
[----:B------:R-:W2:Y:S02]  /*7e70*/  @!P0 SYNCS.PHASECHK.TRANS64 P0, [R0+URZ], R3 ;  /* 0x00000003000085a7 */ /* 0x000ea400080010ff */
[----:B--2---:R-:W-:Y:S05]  /*7e80*/  @!P0 BRA `(.L_x_141) ;  /* 0xfffffffc00f08947 */ /* 0x004fea000383ffff */
[----:B------:R-:W-:Y:S05]  /*7e90*/  BRA `(.L_x_142) ;  /* 0xffffffa800307947 */ /* 0x000fea000383ffff */
.L_x_48:
[----:B-1----:R1:W2:Y:S02]  /*7ea0*/  SYNCS.PHASECHK.TRANS64.TRYWAIT P0, [R0+URZ+0xe0], R4 ;  /* 0x0000e004000075a7 */ /* 0x0022a400080011ff */
[----:B--2---:R-:W-:Y:S05]  /*7eb0*/  @!P0 NANOSLEEP.SYNCS 0x989680 ;  /* 0x009896800000895d */ /* 0x004fea0003900000 */
[----:B------:R-:W2:Y:S02]  /*7ec0*/  @!P0 SYNCS.PHASECHK.TRANS64 P0, [R0+URZ+0xe0], R4 ;  /* 0x0000e004000085a7 */ /* 0x000ea400080010ff */
[----:B--2---:R-:W-:Y:S05]  /*7ed0*/  @!P0 BRA `(.L_x_48) ;  /* 0xfffffffc00f08947 */ /* 0x004fea000383ffff */
[----:B------:R-:W-:Y:S05]  /*7ee0*/  BRA `(.L_x_143) ;  /* 0xffffffa800907947 */ /* 0x000fea000383ffff */
.L_x_49:
[----:B------:R-:W-:-:S07]  /*7ef0*/  MOV R0, UR5 ;  /* 0x0000000500007c02 */ /* 0x000fce0008000f00 */
.L_x_144:
[----:B-1----:R1:W2:Y:S02]  /*7f00*/  SYNCS.PHASECHK.TRANS64.TRYWAIT P0, [R0+URZ+0x90], R5 ;  /* 0x00009005000075a7 */ /* 0x0022a400080011ff */
[----:B--2---:R-:W-:Y:S05]  /*7f10*/  @!P0 NANOSLEEP.SYNCS 0x989680 ;  /* 0x009896800000895d */ /* 0x004fea0003900000 */
[----:B------:R-:W2:Y:S02]  /*7f20*/  @!P0 SYNCS.PHASECHK.TRANS64 P0, [R0+URZ+0x90], R5 ;  /* 0x00009005000085a7 */ /* 0x000ea400080010ff */
[----:B--2---:R-:W-:Y:S05]  /*7f30*/  @!P0 BRA `(.L_x_144) ;  /* 0xfffffffc00f08947 */ /* 0x004fea000383ffff */
[----:B------:R-:W-:Y:S05]  /*7f40*/  BRA `(.L_x_145) ;  /* 0xffffffa800a07947 */ /* 0x000fea000383ffff */
.L_x_50:
[----:B-1----:R1:W2:Y:S02]  /*7f50*/  SYNCS.PHASECHK.TRANS64.TRYWAIT P1, [R0+URZ+0x80], R4 ;  /* 0x00008004000075a7 */ /* 0x0022a400080211ff */
[----:B--2---:R-:W-:Y:S05]  /*7f60*/  @!P1 NANOSLEEP.SYNCS 0x989680 ;  /* 0x009896800000995d */ /* 0x004fea0003900000 */
[----:B------:R-:W2:Y:S02]  /*7f70*/  @!P1 SYNCS.PHASECHK.TRANS64 P1, [R0+URZ+0x80], R4 ;  /* 0x00008004000095a7 */ /* 0x000ea400080210ff */
[----:B--2---:R-:W-:Y:S05]  /*7f80*/  @!P1 BRA `(.L_x_50) ;  /* 0xfffffffc00f09947 */ /* 0x004fea000383ffff */
[----:B------:R-:W-:Y:S05]  /*7f90*/  BRA `(.L_x_146) ;  /* 0xffffffa800d07947 */ /* 0x000fea000383ffff */
.L_x_53:
[----:B------:R-:W-:-:S07]  /*7fa0*/  MOV R0, UR5 ;  /* 0x0000000500007c02 */ /* 0x000fce0008000f00 */
.L_x_147:
[----:B-1----:R1:W2:Y:S02]  /*7fb0*/  SYNCS.PHASECHK.TRANS64.TRYWAIT P0, [R0+URZ+0x90], R2 ;  /* 0x00009002000075a7 */ /* 0x0022a400080011ff */
[----:B--2---:R-:W-:Y:S05]  /*7fc0*/  @!P0 NANOSLEEP.SYNCS 0x989680 ;  /* 0x009896800000895d */ /* 0x004fea0003900000 */
[----:B------:R-:W2:Y:S02]  /*7fd0*/  @!P0 SYNCS.PHASECHK.TRANS64 P0, [R0+URZ+0x90], R2 ;  /* 0x00009002000085a7 */ /* 0x000ea400080010ff */
[----:B--2---:R-:W-:Y:S05]  /*7fe0*/  @!P0 BRA `(.L_x_147) ;  /* 0xfffffffc00f08947 */ /* 0x004fea000383ffff */
[----:B------:R-:W-:Y:S05]  /*7ff0*/  BRA `(.L_x_52) ;  /* 0xffffffac00247947 */ /* 0x000fea000383ffff */
.L_x_62:
[----:B-1----:R-:W-:-:S04]  /*8000*/  MOV R4, UR6 ;  /* 0x0000000600047c02 */ /* 0x002fc80008000f00 */
[----:B------:R1:W2:Y:S03]  /*8010*/  SYNCS.PHASECHK.TRANS64.TRYWAIT P0, [R4+URZ+0x8], R5 ;  /* 0x00000805040075a7 */ /* 0x0002a600080011ff */
[----:B--2---:R-:W-:Y:S05]  /*8020*/  @!P0 NANOSLEEP.SYNCS 0x989680 ;  /* 0x009896800000895d */ /* 0x004fea0003900000 */
[----:B------:R-:W2:Y:S02]  /*8030*/  @!P0 SYNCS.PHASECHK.TRANS64 P0, [R4+URZ+0x8], R5 ;  /* 0x00000805040085a7 */ /* 0x000ea400080010ff */
[----:B--2---:R-:W-:Y:S05]  /*8040*/  @!P0 BRA `(.L_x_62) ;  /* 0xfffffffc00ec8947 */ /* 0x004fea000383ffff */
[----:B------:R-:W-:Y:S05]  /*8050*/  BRA `(.L_x_61) ;  /* 0xffffffac00d87947 */ /* 0x000fea000383ffff */
.L_x_64:
[----:B------:R-:W-:Y:S01]  /*8060*/  BSSY B0, `(.L_x_148) ;  /* 0x0000006000007945 */ /* 0x000fe20003800000 */
[----:B------:R-:W-:-:S07]  /*8070*/  MOV R15, 0xffffffff ;  /* 0xffffffff000f7802 */ /* 0x000fce0000000f00 */
[----:B-1---5:R-:W-:Y:S05]  /*8080*/  WARPSYNC.COLLECTIVE R15, `(.L_x_149) ;  /* 0x000000000f0c7348 */ /* 0x022fea0003c00000 */
[----:B------:R-:W-:Y:S02]  /*8090*/  ELECT P6, UR79, PT ;  /* 0x00000000004f782f */ /* 0x000fe400038c0000 */
[----:B------:R-:W-:Y:S01]  /*80a0*/  MOV R14, UR79 ;  /* 0x0000004f000e7c02 */ /* 0x000fe20008000f00 */
[----:B-1---5:R-:W-:Y:S10]  /*80b0*/  ENDCOLLECTIVE ;  /* 0x000000000000791b */ /* 0x022ff40003800000 */
.L_x_149:
[----:B------:R-:W-:Y:S05]  /*80c0*/  BSYNC B0 ;  /* 0x0000000000007941 */ /* 0x000fea0003800000 */
.L_x_148:
[----:B------:R-:W-:Y:S05]  /*80d0*/  BRA `(.L_x_150) ;  /* 0xffffffb000087947 */ /* 0x000fea000383ffff */
.L_x_66:
[----:B-1----:R-:W-:-:S04]  /*80e0*/  MOV R2, UR6 ;  /* 0x0000000600027c02 */ /* 0x002fc80008000f00 */
[----:B------:R1:W2:Y:S03]  /*80f0*/  SYNCS.PHASECHK.TRANS64.TRYWAIT P0, [R2+URZ+0x8], R3 ;  /* 0x00000803020075a7 */ /* 0x0002a600080011ff */
[----:B--2---:R-:W-:Y:S05]  /*8100*/  @!P0 NANOSLEEP.SYNCS 0x989680 ;  /* 0x009896800000895d */ /* 0x004fea0003900000 */
[----:B------:R-:W2:Y:S02]  /*8110*/  @!P0 SYNCS.PHASECHK.TRANS64 P0, [R2+URZ+0x8], R3 ;  /* 0x00000803020085a7 */ /* 0x000ea400080010ff */
[----:B--2---:R-:W-:Y:S05]  /*8120*/  @!P0 BRA `(.L_x_66) ;  /* 0xfffffffc00ec8947 */ /* 0x004fea000383ffff */
[----:B------:R-:W-:Y:S05]  /*8130*/  BRA `(.L_x_65) ;  /* 0xffffffb0000c7947 */ /* 0x000fea000383ffff */
.L_x_67:
[----:B-1----:R1:W2:Y:S02]  /*8140*/  SYNCS.PHASECHK.TRANS64.TRYWAIT P0, [R0+URZ+0x80], R4 ;  /* 0x00008004000075a7 */ /* 0x0022a400080011ff */
[----:B--2---:R-:W-:Y:S05]  /*8150*/  @!P0 NANOSLEEP.SYNCS 0x989680 ;  /* 0x009896800000895d */ /* 0x004fea0003900000 */
[----:B------:R-:W2:Y:S02]  /*8160*/  @!P0 SYNCS.PHASECHK.TRANS64 P0, [R0+URZ+0x80], R4 ;  /* 0x00008004000085a7 */ /* 0x000ea400080010ff */
[----:B--2---:R-:W-:Y:S05]  /*8170*/  @!P0 BRA `(.L_x_67) ;  /* 0xfffffffc00f08947 */ /* 0x004fea000383ffff */
[----:B------:R-:W-:Y:S05]  /*8180*/  BRA `(.L_x_151) ;  /* 0xffffffb000f87947 */ /* 0x000fea000383ffff */
.L_x_69:
[----:B------:R-:W-:-:S07]  /*8190*/  MOV R0, UR9 ;  /* 0x0000000900007c02 */ /* 0x000fce0008000f00 */
.L_x_152:
[----:B-1----:R1:W2:Y:S02]  /*81a0*/  SYNCS.PHASECHK.TRANS64.TRYWAIT P0, [R0+URZ+0xc0], R4 ;  /* 0x0000c004000075a7 */ /* 0x0022a400080011ff */
[----:B--2---:R-:W-:Y:S05]  /*81b0*/  @!P0 NANOSLEEP.SYNCS 0x989680 ;  /* 0x009896800000895d */ /* 0x004fea0003900000 */
[----:B------:R-:W2:Y:S02]  /*81c0*/  @!P0 SYNCS.PHASECHK.TRANS64 P0, [R0+URZ+0xc0], R4 ;  /* 0x0000c004000085a7 */ /* 0x000ea400080010ff */
[----:B--2---:R-:W-:Y:S05]  /*81d0*/  @!P0 BRA `(.L_x_152) ;  /* 0xfffffffc00f08947 */ /* 0x004fea000383ffff */
[----:B------:R-:W-:Y:S05]  /*81e0*/  BRA `(.L_x_153) ;  /* 0xffffffb400447947 */ /* 0x000fea000383ffff */
.L_x_72:
[----:B------:R-:W-:Y:S07]  /*81f0*/  MOV R0, UR8 ;  /* 0x0000000800007c02 */ /* 0x000fee0008000f00 */
.L_x_154:
[----:B-1----:R1:W2:Y:S02]  /*8200*/  SYNCS.PHASECHK.TRANS64.TRYWAIT P0, [R0+URZ], R4 ;  /* 0x00000004000075a7 */ /* 0x0022a400080011ff */
[----:B--2---:R-:W-:Y:S05]  /*8210*/  @!P0 NANOSLEEP.SYNCS 0x989680 ;  /* 0x009896800000895d */ /* 0x004fea0003900000 */
[----:B------:R-:W2:Y:S02]  /*8220*/  @!P0 SYNCS.PHASECHK.TRANS64 P0, [R0+URZ], R4 ;  /* 0x00000004000085a7 */ /* 0x000ea400080010ff */
[----:B--2---:R-:W-:Y:S05]  /*8230*/  @!P0 BRA `(.L_x_154) ;  /* 0xfffffffc00f08947 */ /* 0x004fea000383ffff */
[----:B------:R-:W-:Y:S05]  /*8240*/  BRA `(.L_x_71) ;  /* 0xffffffb400587947 */ /* 0x000fea000383ffff */
.L_x_76:
[----:B-1----:R-:W-:-:S07]  /*8250*/  MOV R0, UR8 ;  /* 0x0000000800007c02 */ /* 0x002fce0008000f00 */
.L_x_155:
[----:B-1----:R1:W2:Y:S02]  /*8260*/  SYNCS.PHASECHK.TRANS64.TRYWAIT P0, [R0+URZ], R2 ;  /* 0x00000002000075a7 */ /* 0x0022a400080011ff */
[----:B--2---:R-:W-:Y:S05]  /*8270*/  @!P0 NANOSLEEP.SYNCS 0x989680 ;  /* 0x009896800000895d */ /* 0x004fea0003900000 */
[----:B------:R-:W2:Y:S02]  /*8280*/  @!P0 SYNCS.PHASECHK.TRANS64 P0, [R0+URZ], R2 ;  /* 0x00000002000085a7 */ /* 0x000ea400080010ff */
[----:B--2---:R-:W-:Y:S05]  /*8290*/  @!P0 BRA `(.L_x_155) ;  /* 0xfffffffc00f08947 */ /* 0x004fea000383ffff */
[----:B------:R-:W-:Y:S05]  /*82a0*/  BRA `(.L_x_156) ;  /* 0xffffffb8004c7947 */ /* 0x000fea000383ffff */
.L_x_77:
[----:B------:R-:W-:-:S07]  /*82b0*/  MOV R0, UR8 ;  /* 0x0000000800007c02 */ /* 0x000fce0008000f00 */
.L_x_157:
[----:B-1----:R1:W2:Y:S02]  /*82c0*/  SYNCS.PHASECHK.TRANS64.TRYWAIT P0, [R0+URZ], R3 ;  /* 0x00000003000075a7 */ /* 0x0022a400080011ff */
[----:B--2---:R-:W-:Y:S05]  /*82d0*/  @!P0 NANOSLEEP.SYNCS 0x989680 ;  /* 0x009896800000895d */ /* 0x004fea0003900000 */
[----:B------:R-:W2:Y:S02]  /*82e0*/  @!P0 SYNCS.PHASECHK.TRANS64 P0, [R0+URZ], R3 ;  /* 0x00000003000085a7 */ /* 0x000ea400080010ff */
[----:B--2---:R-:W-:Y:S05]  /*82f0*/  @!P0 BRA `(.L_x_157) ;  /* 0xfffffffc00f08947 */ /* 0x004fea000383ffff */
[----:B------:R-:W-:Y:S05]  /*8300*/  BRA `(.L_x_158) ;  /* 0xffffffb800587947 */ /* 0x000fea000383ffff */
.L_x_78:
[----:B------:R-:W-:-:S07]  /*8310*/  MOV R0, UR8 ;  /* 0x0000000800007c02 */ /* 0x000fce0008000f00 */
.L_x_159:
[----:B-1----:R1:W2:Y:S02]  /*8320*/  SYNCS.PHASECHK.TRANS64.TRYWAIT P0, [R0+URZ], R3 ;  /* 0x00000003000075a7 */ /* 0x0022a400080011ff */
[----:B--2---:R-:W-:Y:S05]  /*8330*/  @!P0 NANOSLEEP.SYNCS 0x989680 ;  /* 0x009896800000895d */ /* 0x004fea0003900000 */
[----:B------:R-:W2:Y:S02]  /*8340*/  @!P0 SYNCS.PHASECHK.TRANS64 P0, [R0+URZ], R3 ;  /* 0x00000003000085a7 */ /* 0x000ea400080010ff */
[----:B--2---:R-:W-:Y:S05]  /*8350*/  @!P0 BRA `(.L_x_159) ;  /* 0xfffffffc00f08947 */ /* 0x004fea000383ffff */
[----:B------:R-:W-:Y:S05]  /*8360*/  BRA `(.L_x_160) ;  /* 0xffffffb800647947 */ /* 0x000fea000383ffff */
.L_x_81:
[----:B------:R-:W-:-:S07]  /*8370*/  MOV R0, UR7 ;  /* 0x0000000700007c02 */ /* 0x000fce0008000f00 */
.L_x_161:
[----:B-1----:R1:W2:Y:S02]  /*8380*/  SYNCS.PHASECHK.TRANS64.TRYWAIT P1, [R0+URZ+0x100], R2 ;  /* 0x00010002000075a7 */ /* 0x0022a400080211ff */
[----:B--2---:R-:W-:Y:S05]  /*8390*/  @!P1 NANOSLEEP.SYNCS 0x989680 ;  /* 0x009896800000995d */ /* 0x004fea0003900000 */
[----:B------:R-:W2:Y:S02]  /*83a0*/  @!P1 SYNCS.PHASECHK.TRANS64 P1, [R0+URZ+0x100], R2 ;  /* 0x00010002000095a7 */ /* 0x000ea400080210ff */
[----:B--2---:R-:W-:Y:S05]  /*83b0*/  @!P1 BRA `(.L_x_161) ;  /* 0xfffffffc00f09947 */ /* 0x004fea000383ffff */
[----:B------:R-:W-:Y:S05]  /*83c0*/  BRA `(.L_x_162) ;  /* 0xffffffb800b07947 */ /* 0x000fea000383ffff */
.L_x_86:
[----:B--2---:R2:W4:Y:S02]  /*83d0*/  SYNCS.PHASECHK.TRANS64.TRYWAIT P0, [R0+URZ+0x80], R2 ;  /* 0x00008002000075a7 */ /* 0x00452400080011ff */
[----:B----4-:R-:W-:Y:S05]  /*83e0*/  @!P0 NANOSLEEP.SYNCS 0x989680 ;  /* 0x009896800000895d */ /* 0x010fea0003900000 */
[----:B------:R-:W4:Y:S02]  /*83f0*/  @!P0 SYNCS.PHASECHK.TRANS64 P0, [R0+URZ+0x80], R2 ;  /* 0x00008002000085a7 */ /* 0x000f2400080010ff */
[----:B----4-:R-:W-:Y:S05]  /*8400*/  @!P0 BRA `(.L_x_86) ;  /* 0xfffffffc00f08947 */ /* 0x010fea000383ffff */
[----:B------:R-:W-:Y:S05]  /*8410*/  BRA `(.L_x_163) ;  /* 0xffffffbc00b47947 */ /* 0x000fea000383ffff */
.L_x_89:
[----:B------:R-:W-:Y:S07]  /*8420*/  MOV R0, UR6 ;  /* 0x0000000600007c02 */ /* 0x000fee0008000f00 */
.L_x_164:
[----:B--2---:R2:W4:Y:S02]  /*8430*/  SYNCS.PHASECHK.TRANS64.TRYWAIT P0, [R0+URZ+0x78], R2 ;  /* 0x00007802000075a7 */ /* 0x00452400080011ff */
[----:B----4-:R-:W-:Y:S05]  /*8440*/  @!P0 NANOSLEEP.SYNCS 0x989680 ;  /* 0x009896800000895d */ /* 0x010fea0003900000 */
[----:B------:R-:W4:Y:S02]  /*8450*/  @!P0 SYNCS.PHASECHK.TRANS64 P0, [R0+URZ+0x78], R2 ;  /* 0x00007802000085a7 */ /* 0x000f2400080010ff */
[----:B----4-:R-:W-:Y:S05]  /*8460*/  @!P0 BRA `(.L_x_164) ;  /* 0xfffffffc00f08947 */ /* 0x010fea000383ffff */
[----:B------:R-:W-:Y:S05]  /*8470*/  BRA `(.L_x_88) ;  /* 0xffffffc000947947 */ /* 0x000fea000383ffff */
.L_x_92:
[----:B------:R-:W-:Y:S07]  /*8480*/  MOV R0, UR15 ;  /* 0x0000000f00007c02 */ /* 0x000fee0008000f00 */
.L_x_165:
[----:B-1----:R1:W2:Y:S02]  /*8490*/  SYNCS.PHASECHK.TRANS64.TRYWAIT P0, [R0+URZ+0x58], R9 ;  /* 0x00005809000075a7 */ /* 0x0022a400080011ff */
[----:B--2---:R-:W-:Y:S05]  /*84a0*/  @!P0 NANOSLEEP.SYNCS 0x989680 ;  /* 0x009896800000895d */ /* 0x004fea0003900000 */
[----:B------:R-:W2:Y:S02]  /*84b0*/  @!P0 SYNCS.PHASECHK.TRANS64 P0, [R0+URZ+0x58], R9 ;  /* 0x00005809000085a7 */ /* 0x000ea400080010ff */
[----:B--2---:R-:W-:Y:S05]  /*84c0*/  @!P0 BRA `(.L_x_165) ;  /* 0xfffffffc00f08947 */ /* 0x004fea000383ffff */
[----:B------:R-:W-:Y:S05]  /*84d0*/  BRA `(.L_x_166) ;  /* 0xffffffc4000c7947 */ /* 0x000fea000383ffff */
.L_x_93:
[----:B------:R-:W-:Y:S07]  /*84e0*/  MOV R0, UR13 ;  /* 0x0000000d00007c02 */ /* 0x000fee0008000f00 */
.L_x_167:
[----:B-1----:R1:W2:Y:S02]  /*84f0*/  SYNCS.PHASECHK.TRANS64.TRYWAIT P0, [R0+URZ+0x58], R14 ;  /* 0x0000580e000075a7 */ /* 0x0022a400080011ff */
[----:B--2---:R-:W-:Y:S05]  /*8500*/  @!P0 NANOSLEEP.SYNCS 0x989680 ;  /* 0x009896800000895d */ /* 0x004fea0003900000 */
[----:B------:R-:W2:Y:S02]  /*8510*/  @!P0 SYNCS.PHASECHK.TRANS64 P0, [R0+URZ+0x58], R14 ;  /* 0x0000580e000085a7 */ /* 0x000ea400080010ff */
[----:B--2---:R-:W-:Y:S05]  /*8520*/  @!P0 BRA `(.L_x_167) ;  /* 0xfffffffc00f08947 */ /* 0x004fea000383ffff */
[----:B------:R-:W-:Y:S05]  /*8530*/  BRA `(.L_x_168) ;  /* 0xffffffc400ac7947 */ /* 0x000fea000383ffff */
.L_x_95:
[----:B------:R-:W-:-:S07]  /*8540*/  MOV R0, UR4 ;  /* 0x0000000400007c02 */ /* 0x000fce0008000f00 */
.L_x_169:
[----:B-1----:R1:W4:Y:S02]  /*8550*/  SYNCS.PHASECHK.TRANS64.TRYWAIT P0, [R0+URZ], R2 ;  /* 0x00000002000075a7 */ /* 0x00232400080011ff */
[----:B----4-:R-:W-:Y:S05]  /*8560*/  @!P0 NANOSLEEP.SYNCS 0x989680 ;  /* 0x009896800000895d */ /* 0x010fea0003900000 */
[----:B------:R-:W4:Y:S02]  /*8570*/  @!P0 SYNCS.PHASECHK.TRANS64 P0, [R0+URZ], R2 ;  /* 0x00000002000085a7 */ /* 0x000f2400080010ff */
[----:B----4-:R-:W-:Y:S05]  /*8580*/  @!P0 BRA `(.L_x_169) ;  /* 0xfffffffc00f08947 */ /* 0x010fea000383ffff */
[----:B------:R-:W-:Y:S05]  /*8590*/  BRA `(.L_x_170) ;  /* 0xffffffc800387947 */ /* 0x000fea000383ffff */
.L_x_96:
[----:B------:R-:W-:-:S07]  /*85a0*/  MOV R0, UR4 ;  /* 0x0000000400007c02 */ /* 0x000fce0008000f00 */
.L_x_171:
[----:B-1----:R1:W4:Y:S02]  /*85b0*/  SYNCS.PHASECHK.TRANS64.TRYWAIT P0, [R0+URZ], R2 ;  /* 0x00000002000075a7 */ /* 0x00232400080011ff */
[----:B----4-:R-:W-:Y:S05]  /*85c0*/  @!P0 NANOSLEEP.SYNCS 0x989680 ;  /* 0x009896800000895d */ /* 0x010fea0003900000 */
[----:B------:R-:W4:Y:S02]  /*85d0*/  @!P0 SYNCS.PHASECHK.TRANS64 P0, [R0+URZ], R2 ;  /* 0x00000002000085a7 */ /* 0x000f2400080010ff */
[----:B----4-:R-:W-:Y:S05]  /*85e0*/  @!P0 BRA `(.L_x_171) ;  /* 0xfffffffc00f08947 */ /* 0x010fea000383ffff */
[----:B------:R-:W-:Y:S05]  /*85f0*/  BRA `(.L_x_172) ;  /* 0xffffffc800447947 */ /* 0x000fea000383ffff */
.L_x_98:
[----:B--2---:R2:W4:Y:S02]  /*8600*/  SYNCS.PHASECHK.TRANS64.TRYWAIT P0, [R0+URZ+0x80], R2 ;  /* 0x00008002000075a7 */ /* 0x00452400080011ff */
[----:B----4-:R-:W-:Y:S05]  /*8610*/  @!P0 NANOSLEEP.SYNCS 0x989680 ;  /* 0x009896800000895d */ /* 0x010fea0003900000 */
[----:B------:R-:W4:Y:S02]  /*8620*/  @!P0 SYNCS.PHASECHK.TRANS64 P0, [R0+URZ+0x80], R2 ;  /* 0x00008002000085a7 */ /* 0x000f2400080010ff */
[----:B----4-:R-:W-:Y:S05]  /*8630*/  @!P0 BRA `(.L_x_98) ;  /* 0xfffffffc00f08947 */ /* 0x010fea000383ffff */
[----:B------:R-:W-:Y:S05]  /*8640*/  BRA `(.L_x_173) ;  /* 0xffffffcc00287947 */ /* 0x000fea000383ffff */
.L_x_108:
[----:B-1----:R1:W3:Y:S02]  /*8650*/  SYNCS.PHASECHK.TRANS64.TRYWAIT P1, [R0+URZ+0x40], R3 ;  /* 0x00004003000075a7 */ /* 0x0022e400080211ff */
[----:B---3--:R-:W-:Y:S05]  /*8660*/  @!P1 NANOSLEEP.SYNCS 0x989680 ;  /* 0x009896800000995d */ /* 0x008fea0003900000 */
[----:B------:R-:W3:Y:S02]  /*8670*/  @!P1 SYNCS.PHASECHK.TRANS64 P1, [R0+URZ+0x40], R3 ;  /* 0x00004003000095a7 */ /* 0x000ee400080210ff */
[----:B---3--:R-:W-:Y:S05]  /*8680*/  @!P1 BRA `(.L_x_108) ;  /* 0xfffffffc00f09947 */ /* 0x008fea000383ffff */
[----:B------:R-:W-:Y:S05]  /*8690*/  BRA `(.L_x_107) ;  /* 0xffffffd800587947 */ /* 0x000fea000383ffff */
.L_x_110:
[----:B-1----:R1:W4:Y:S02]  /*86a0*/  SYNCS.PHASECHK.TRANS64.TRYWAIT P0, [R106+URZ+0xa0], R2 ;  /* 0x0000a0026a0075a7 */ /* 0x00232400080011ff */
[----:B----4-:R-:W-:Y:S05]  /*86b0*/  @!P0 NANOSLEEP.SYNCS 0x989680 ;  /* 0x009896800000895d */ /* 0x010fea0003900000 */
[----:B------:R-:W4:Y:S02]  /*86c0*/  @!P0 SYNCS.PHASECHK.TRANS64 P0, [R106+URZ+0xa0], R2 ;  /* 0x0000a0026a0085a7 */ /* 0x000f2400080010ff */
[----:B----4-:R-:W-:Y:S05]  /*86d0*/  @!P0 BRA `(.L_x_110) ;  /* 0xfffffffc00f08947 */ /* 0x010fea000383ffff */
[----:B------:R-:W-:Y:S05]  /*86e0*/  BRA `(.L_x_109) ;  /* 0xffffffd800907947 */ /* 0x000fea000383ffff */
.L_x_121:
[----:B--2---:R2:W4:Y:S02]  /*86f0*/  SYNCS.PHASECHK.TRANS64.TRYWAIT P0, [R2+URZ+0x40], R71 ;  /* 0x00004047020075a7 */ /* 0x00452400080011ff */
[----:B----4-:R-:W-:Y:S05]  /*8700*/  @!P0 NANOSLEEP.SYNCS 0x989680 ;  /* 0x009896800000895d */ /* 0x010fea0003900000 */
[----:B------:R-:W4:Y:S02]  /*8710*/  @!P0 SYNCS.PHASECHK.TRANS64 P0, [R2+URZ+0x40], R71 ;  /* 0x00004047020085a7 */ /* 0x000f2400080010ff */
[----:B----4-:R-:W-:Y:S05]  /*8720*/  @!P0 BRA `(.L_x_121) ;  /* 0xfffffffc00f08947 */ /* 0x010fea000383ffff */
[----:B------:R-:W-:Y:S05]  /*8730*/  BRA `(.L_x_120) ;  /* 0xffffffe400787947 */ /* 0x000fea000383ffff */
        .weak           $__internal_0_$__cuda_sm10x_tcgen05_guardrail_trap_col_being_dealloced_not_returned_by_alloc
        .type           $__internal_0_$__cuda_sm10x_tcgen05_guardrail_trap_col_being_dealloced_not_returned_by_alloc,@function
        .size           $__internal_0_$__cuda_sm10x_tcgen05_guardrail_trap_col_being_dealloced_not_returned_by_alloc,($__internal_1_$__cuda_sm10x_tcgen05_guardrail_trap_phase_invalid_during_alloc - $__internal_0_$__cuda_sm10x_tcgen05_guardrail_trap_col_being_dealloced_not_returned_by_alloc)
$__internal_0_$__cuda_sm10x_tcgen05_guardrail_trap_col_being_dealloced_not_returned_by_alloc:
[----:B------:R-:W-:Y:S05]  /*8740*/  BPT.TRAP 0x1 ;  /* 0x000000040000795c */ /* 0x000fea0000300000 */
[----:B------:R-:W-:-:S04]  /*8750*/  HFMA2 R3, -RZ, RZ, 0, 0 ;  /* 0x00000000ff037431 */ /* 0x000fc800000001ff */
[----:B------:R-:W-:Y:S05]  /*8760*/  RET.REL.NODEC R2 `(_ZN7cutlass13device_kernelINS_4gemm6kernel13GemmUniversalIN4cute5tupleIJiiiiEEENS1_10collective13CollectiveMmaINS1_35MainloopSm100TmaUmmaWarpSpecializedILi4ELi2ELi4ENS5_IJNS4_1CILi2EEENSA_ILi1EEESC_EEEEENS5_IJNSA_ILi256EEENSA_ILi64EEESG_EEENS_10bfloat16_tENS5_IJlSC_lEEESI_SJ_NS4_8TiledMMAINS4_8MMA_AtomIJNS4_26SM100_MMA_F16BF16_2x1SM_SSISI_SI_fLi256ELi64ELNS4_4UMMA5MajorE0ELSO_0ELNSN_7ScaleInE0ELSP_0EEEEEENS4_6LayoutINS5_IJSC_SC_SC_EEENS5_IJNSA_ILi0EEESU_SU_EEEEENS5_IJNS4_10UnderscoreESX_SX_EEEEENS4_18SM100_TMA_2SM_LOADENS4_14ComposedLayoutINS4_7SwizzleILi3ELi4ELi3EEENS4_18smem_ptr_flag_bitsILi16EEENSS_INS5_IJNSA_ILi8EEESG_EEENS5_IJSG_SC_EEEEEEEvNS4_8identityES10_S1A_vS1B_EENS_8epilogue10collective18CollectiveEpilogueINS1D_23Sm100TmaWarpSpecializedILi3ELi2ELi32ELb1ELb0EEEJNS5_IJNSA_ILi128EEESG_SG_EEENS5_IJNSS_IS1I_SC_EENSS_INSA_ILi32EEESC_EEEEESI_SJ_SI_SJ_NS1D_6fusion15FusionCallbacksIS1H_NS1O_17LinearCombinationISI_fSI_fLNS_15FloatRoundStyleE2EEES1J_S1N_JEEENS4_5SM1004TMEM4LOAD26SM100_TMEM_LOAD_32dp32b32xENS4_13SM90_TMA_LOADENS11_INS12_ILi2ELi4ELi3EEES15_NSS_INS5_IJS16_S1L_EEENS5_IJS1L_SC_EEEEEEENS4_39AutoVectorizingCopyWithAssumedAlignmentILi128EEENS4_14SM90_TMA_STOREES23_S25_S25_EEEvvEEEEvNT_6ParamsE) ;  /* 0xffffff7802247950 */ /* 0x000fea0003c3ffff */
        .weak           $__internal_1_$__cuda_sm10x_tcgen05_guardrail_trap_phase_invalid_during_alloc
        .type           $__internal_1_$__cuda_sm10x_tcgen05_guardrail_trap_phase_invalid_during_alloc,@function
        .size           $__internal_1_$__cuda_sm10x_tcgen05_guardrail_trap_phase_invalid_during_alloc,($__internal_2_$__cuda_sm10x_tcgen05_guardrail_trap_unallocated_columns_being_dealloced - $__internal_1_$__cuda_sm10x_tcgen05_guardrail_trap_phase_invalid_during_alloc)
$__internal_1_$__cuda_sm10x_tcgen05_guardrail_trap_phase_invalid_during_alloc:
[----:B------:R-:W-:Y:S05]  /*8770*/  BPT.TRAP 0x1 ;  /* 0x000000040000795c */ /* 0x000fea0000300000 */
[----:B------:R-:W-:-:S04]  /*8780*/  MOV R3, 0x0 ;  /* 0x0000000000037802 */ /* 0x000fc80000000f00 */
[----:B------:R-:W-:Y:S05]  /*8790*/  RET.REL.NODEC R2 `(_ZN7cutlass13device_kernelINS_4gemm6kernel13GemmUniversalIN4cute5tupleIJiiiiEEENS1_10collective13CollectiveMmaINS1_35MainloopSm100TmaUmmaWarpSpecializedILi4ELi2ELi4ENS5_IJNS4_1CILi2EEENSA_ILi1EEESC_EEEEENS5_IJNSA_ILi256EEENSA_ILi64EEESG_EEENS_10bfloat16_tENS5_IJlSC_lEEESI_SJ_NS4_8TiledMMAINS4_8MMA_AtomIJNS4_26SM100_MMA_F16BF16_2x1SM_SSISI_SI_fLi256ELi64ELNS4_4UMMA5MajorE0ELSO_0ELNSN_7ScaleInE0ELSP_0EEEEEENS4_6LayoutINS5_IJSC_SC_SC_EEENS5_IJNSA_ILi0EEESU_SU_EEEEENS5_IJNS4_10UnderscoreESX_SX_EEEEENS4_18SM100_TMA_2SM_LOADENS4_14ComposedLayoutINS4_7SwizzleILi3ELi4ELi3EEENS4_18smem_ptr_flag_bitsILi16EEENSS_INS5_IJNSA_ILi8EEESG_EEENS5_IJSG_SC_EEEEEEEvNS4_8identityES10_S1A_vS1B_EENS_8epilogue10collective18CollectiveEpilogueINS1D_23Sm100TmaWarpSpecializedILi3ELi2ELi32ELb1ELb0EEEJNS5_IJNSA_ILi128EEESG_SG_EEENS5_IJNSS_IS1I_SC_EENSS_INSA_ILi32EEESC_EEEEESI_SJ_SI_SJ_NS1D_6fusion15FusionCallbacksIS1H_NS1O_17LinearCombinationISI_fSI_fLNS_15FloatRoundStyleE2EEES1J_S1N_JEEENS4_5SM1004TMEM4LOAD26SM100_TMEM_LOAD_32dp32b32xENS4_13SM90_TMA_LOADENS11_INS12_ILi2ELi4ELi3EEES15_NSS_INS5_IJS16_S1L_EEENS5_IJS1L_SC_EEEEEEENS4_39AutoVectorizingCopyWithAssumedAlignmentILi128EEENS4_14SM90_TMA_STOREES23_S25_S25_EEEvvEEEEvNT_6ParamsE) ;  /* 0xffffff7802187950 */ /* 0x000fea0003c3ffff */
        .weak           $__internal_2_$__cuda_sm10x_tcgen05_guardrail_trap_unallocated_columns_being_dealloced
        .type           $__internal_2_$__cuda_sm10x_tcgen05_guardrail_trap_unallocated_columns_being_dealloced,@function
        .size           $__internal_2_$__cuda_sm10x_tcgen05_guardrail_trap_unallocated_columns_being_dealloced,(.L_x_175 - $__internal_2_$__cuda_sm10x_tcgen05_guardrail_trap_unallocated_columns_being_dealloced)
$__internal_2_$__cuda_sm10x_tcgen05_guardrail_trap_unallocated_columns_being_dealloced:
[----:B------:R-:W-:Y:S05]  /*87a0*/  BPT.TRAP 0x1 ;  /* 0x000000040000795c */ /* 0x000fea0000300000 */
[----:B------:R-:W-:-:S04]  /*87b0*/  HFMA2 R3, -RZ, RZ, 0, 0 ;  /* 0x00000000ff037431 */ /* 0x000fc800000001ff */
[----:B------:R-:W-:Y:S05]  /*87c0*/  RET.REL.NODEC R2 `(_ZN7cutlass13device_kernelINS_4gemm6kernel13GemmUniversalIN4cute5tupleIJiiiiEEENS1_10collective13CollectiveMmaINS1_35MainloopSm100TmaUmmaWarpSpecializedILi4ELi2ELi4ENS5_IJNS4_1CILi2EEENSA_ILi1EEESC_EEEEENS5_IJNSA_ILi256EEENSA_ILi64EEESG_EEENS_10bfloat16_tENS5_IJlSC_lEEESI_SJ_NS4_8TiledMMAINS4_8MMA_AtomIJNS4_26SM100_MMA_F16BF16_2x1SM_SSISI_SI_fLi256ELi64ELNS4_4UMMA5MajorE0ELSO_0ELNSN_7ScaleInE0ELSP_0EEEEEENS4_6LayoutINS5_IJSC_SC_SC_EEENS5_IJNSA_ILi0EEESU_SU_EEEEENS5_IJNS4_10UnderscoreESX_SX_EEEEENS4_18SM100_TMA_2SM_LOADENS4_14ComposedLayoutINS4_7SwizzleILi3ELi4ELi3EEENS4_18smem_ptr_flag_bitsILi16EEENSS_INS5_IJNSA_ILi8EEESG_EEENS5_IJSG_SC_EEEEEEEvNS4_8identityES10_S1A_vS1B_EENS_8epilogue10collective18CollectiveEpilogueINS1D_23Sm100TmaWarpSpecializedILi3ELi2ELi32ELb1ELb0EEEJNS5_IJNSA_ILi128EEESG_SG_EEENS5_IJNSS_IS1I_SC_EENSS_INSA_ILi32EEESC_EEEEESI_SJ_SI_SJ_NS1D_6fusion15FusionCallbacksIS1H_NS1O_17LinearCombinationISI_fSI_fLNS_15FloatRoundStyleE2EEES1J_S1N_JEEENS4_5SM1004TMEM4LOAD26SM100_TMEM_LOAD_32dp32b32xENS4_13SM90_TMA_LOADENS11_INS12_ILi2ELi4ELi3EEES15_NSS_INS5_IJS16_S1L_EEENS5_IJS1L_SC_EEEEEEENS4_39AutoVectorizingCopyWithAssumedAlignmentILi128EEENS4_14SM90_TMA_STOREES23_S25_S25_EEEvvEEEEvNT_6ParamsE) ;  /* 0xffffff78020c7950 */ /* 0x000fea0003c3ffff */
.L_x_174:
[----:B------:R-:W-:-:S00]  /*87d0*/  BRA `(.L_x_174) ;  /* 0xfffffffc00fc7947 */ /* 0x000fc0000383ffff */
[----:B------:R-:W-:-:S00]  /*87e0*/  NOP ;  /* 0x0000000000007918 */ /* 0x000fc00000000000 */
        /* <DEDUP_REMOVED lines=9> */
.L_x_175:


//--------------------- .nv.global.init           --------------------------
	.section	.nv.global.init,"aw",@progbits
.nv.global.init:
	.type		$str$27,@object
	.size		$str$27,($str$28 - $str$27)
$str$27:
        /*0000*/ 	.byte	0x28, 0x61, 0x64, 0x64, 0x72, 0x65, 0x73, 0x73, 0x20, 0x26, 0x20, 0x6d, 0x61, 0x73, 0x6b, 0x29
        /*0010*/ 	.byte	0x20, 0x3d, 0x3d, 0x20, 0x30, 0x00
	.type		$str$28,@object
	.size		$str$28,($str$26 - $str$28)
$str$28:
        /*0016*/ 	.byte	0x2f, 0x74, 0x6d, 0x70, 0x2f, 0x63, 0x75, 0x74, 0x6c, 0x61, 0x73, 0x73, 0x5f, 0x73, 0x77, 0x65
        /*0026*/ 	.byte	0x65, 0x70, 0x5f, 0x73, 0x72, 0x63, 0x2f, 0x69, 0x6e, 0x63, 0x6c, 0x75, 0x64, 0x65, 0x2f, 0x63
        /*0036*/ 	.byte	0x75, 0x74, 0x65, 0x2f, 0x70, 0x6f, 0x69, 0x6e, 0x74, 0x65, 0x72, 0x5f, 0x66, 0x6c, 0x61, 0x67
        /*0046*/ 	.byte	0x67, 0x65, 0x64, 0x2e, 0x68, 0x70, 0x70, 0x00
	.type		$str$26,@object
	.size		$str$26,($str$25 - $str$26)
$str$26:
        /*004e*/ 	.byte	0x2f, 0x74, 0x6d, 0x70, 0x2f, 0x63, 0x75, 0x74, 0x6c, 0x61, 0x73, 0x73, 0x5f, 0x73, 0x77, 0x65
        /*005e*/ 	.byte	0x65, 0x70, 0x5f, 0x73, 0x72, 0x63, 0x2f, 0x69, 0x6e, 0x63, 0x6c, 0x75, 0x64, 0x65, 0x2f, 0x63
        /*006e*/ 	.byte	0x75, 0x74, 0x65, 0x2f, 0x61, 0x74, 0x6f, 0x6d, 0x2f, 0x63, 0x6f, 0x70, 0x79, 0x5f, 0x74, 0x72
        /*007e*/ 	.byte	0x61, 0x69, 0x74, 0x73, 0x5f, 0x73, 0x6d, 0x31, 0x30, 0x30, 0x2e, 0x68, 0x70, 0x70, 0x00
	.type		$str$25,@object
	.size		$str$25,(__unnamed_1 - $str$25)
$str$25:
        /*008d*/ 	.byte	0x28, 0x28, 0x75, 0x69, 0x6e, 0x74, 0x33, 0x32, 0x5f, 0x74, 0x28, 0x74, 0x68, 0x72, 0x65, 0x61
        /*009d*/ 	.byte	0x64, 0x49, 0x64, 0x78, 0x2e, 0x78, 0x29, 0x20, 0x2f, 0x20, 0x33, 0x32, 0x29, 0x20, 0x25, 0x20
        /*00ad*/ 	.byte	0x34, 0x29, 0x20, 0x3d, 0x3d, 0x20, 0x28, 0x28, 0x28, 0x74, 0x6d, 0x65, 0x6d, 0x5f, 0x61, 0x64
        /*00bd*/ 	.byte	0x64, 0x72, 0x20, 0x3e, 0x3e, 0x20, 0x31, 0x36, 0x29, 0x20, 0x2f, 0x20, 0x33, 0x32, 0x29, 0x20
        /*00cd*/ 	.byte	0x25, 0x20, 0x34, 0x29, 0x00
	.type		__unnamed_1,@object
	.size		__unnamed_1,(__unnamed_2 - __unnamed_1)
__unnamed_1:
        /*00d2*/ 	.byte	0x61, 0x75, 0x74, 0x6f, 0x20, 0x63, 0x75, 0x74, 0x65, 0x3a, 0x3a, 0x61, 0x73, 0x5f, 0x70, 0x6f
        /* <DEDUP_REMOVED lines=24> */
        /*0262*/ 	.byte	0x34, 0x30, 0x39, 0x36, 0x3e, 0x3e, 0x3e, 0x3e, 0x5d, 0x00
	.type		__unnamed_2,@object
	.size		__unnamed_2,(.L_2 - __unnamed_2)
__unnamed_2:
        /* <DEDUP_REMOVED lines=42> */
        /*050c*/ 	.byte	0x3e, 0x3e, 0x5d, 0x00
.L_2:


//--------------------- .nv.shared._ZN7cutlass13device_kernelINS_4gemm6kernel13GemmUniversalIN4cute5tupleIJiiiiEEENS1_10collective13CollectiveMmaINS1_35MainloopSm100TmaUmmaWarpSpecializedILi4ELi2ELi4ENS5_IJNS4_1CILi2EEENSA_ILi1EEESC_EEEEENS5_IJNSA_ILi256EEENSA_ILi64EEESG_EEENS_10bfloat16_tENS5_IJlSC_lEEESI_SJ_NS4_8TiledMMAINS4_8MMA_AtomIJNS4_26SM100_MMA_F16BF16_2x1SM_SSISI_SI_fLi256ELi64ELNS4_4UMMA5MajorE0ELSO_0ELNSN_7ScaleInE0ELSP_0EEEEEENS4_6LayoutINS5_IJSC_SC_SC_EEENS5_IJNSA_ILi0EEESU_SU_EEEEENS5_IJNS4_10UnderscoreESX_SX_EEEEENS4_18SM100_TMA_2SM_LOADENS4_14ComposedLayoutINS4_7SwizzleILi3ELi4ELi3EEENS4_18smem_ptr_flag_bitsILi16EEENSS_INS5_IJNSA_ILi8EEESG_EEENS5_IJSG_SC_EEEEEEEvNS4_8identityES10_S1A_vS1B_EENS_8epilogue10collective18CollectiveEpilogueINS1D_23Sm100TmaWarpSpecializedILi3ELi2ELi32ELb1ELb0EEEJNS5_IJNSA_ILi128EEESG_SG_EEENS5_IJNSS_IS1I_SC_EENSS_INSA_ILi32EEESC_EEEEESI_SJ_SI_SJ_NS1D_6fusion15FusionCallbacksIS1H_NS1O_17LinearCombinationISI_fSI_fLNS_15FloatRoundStyleE2EEES1J_S1N_JEEENS4_5SM1004TMEM4LOAD26SM100_TMEM_LOAD_32dp32b32xENS4_13SM90_TMA_LOADENS11_INS12_ILi2ELi4ELi3EEES15_NSS_INS5_IJS16_S1L_EEENS5_IJS1L_SC_EEEEEEENS4_39AutoVectorizingCopyWithAssumedAlignmentILi128EEENS4_14SM90_TMA_STOREES23_S25_S25_EEEvvEEEEvNT_6ParamsE --------------------------
	.section	.nv.shared._ZN7cutlass13device_kernelINS_4gemm6kernel13GemmUniversalIN4cute5tupleIJiiiiEEENS1_10collective13CollectiveMmaINS1_35MainloopSm100TmaUmmaWarpSpecializedILi4ELi2ELi4ENS5_IJNS4_1CILi2EEENSA_ILi1EEESC_EEEEENS5_IJNSA_ILi256EEENSA_ILi64EEESG_EEENS_10bfloat16_tENS5_IJlSC_lEEESI_SJ_NS4_8TiledMMAINS4_8MMA_AtomIJNS4_26SM100_MMA_F16BF16_2x1SM_SSISI_SI_fLi256ELi64ELNS4_4UMMA5MajorE0ELSO_0ELNSN_7ScaleInE0ELSP_0EEEEEENS4_6LayoutINS5_IJSC_SC_SC_EEENS5_IJNSA_ILi0EEESU_SU_EEEEENS5_IJNS4_10UnderscoreESX_SX_EEEEENS4_18SM100_TMA_2SM_LOADENS4_14ComposedLayoutINS4_7SwizzleILi3ELi4ELi3EEENS4_18smem_ptr_flag_bitsILi16EEENSS_INS5_IJNSA_ILi8EEESG_EEENS5_IJSG_SC_EEEEEEEvNS4_8identityES10_S1A_vS1B_EENS_8epilogue10collective18CollectiveEpilogueINS1D_23Sm100TmaWarpSpecializedILi3ELi2ELi32ELb1ELb0EEEJNS5_IJNSA_ILi128EEESG_SG_EEENS5_IJNSS_IS1I_SC_EENSS_INSA_ILi32EEESC_EEEEESI_SJ_SI_SJ_NS1D_6fusion15FusionCallbacksIS1H_NS1O_17LinearCombinationISI_fSI_fLNS_15FloatRoundStyleE2EEES1J_S1N_JEEENS4_5SM1004TMEM4LOAD26SM100_TMEM_LOAD_32dp32b32xENS4_13SM90_TMA_LOADENS11_INS12_ILi2ELi4ELi3EEES15_NSS_INS5_IJS16_S1L_EEENS5_IJS1L_SC_EEEEEEENS4_39AutoVectorizingCopyWithAssumedAlignmentILi128EEENS4_14SM90_TMA_STOREES23_S25_S25_EEEvvEEEEvNT_6ParamsE,"aw",@nobits
	.sectionflags	@""
	.align	16
	.zero		1024


//--------------------- .nv.shared.reserved.0     --------------------------
	.section	.nv.shared.reserved.0,"aw",@nobits
	.weak		__nv_reservedSMEM_offset_0_alias
	.size		__nv_reservedSMEM_offset_0_alias, 0, 64
	.other		__nv_reservedSMEM_offset_0_alias,@"STO_CUDA_RESERVED_SHARED STV_DEFAULT"
__nv_reservedSMEM_offset_0_alias:
	.zero		0
.nv.shared.reserved.0:
	.zero		64
	.weak		__nv_reservedSMEM_tcgen05_partition
	.type		__nv_reservedSMEM_tcgen05_partition,@object
	.size		__nv_reservedSMEM_tcgen05_partition,(.L_0 - __nv_reservedSMEM_tcgen05_partition)
__nv_reservedSMEM_tcgen05_partition:
	.zero		32
.L_0:


//--------------------- .nv.global                --------------------------
	.section	.nv.global,"aw",@nobits
.nv.global:
	.type		_ZN39_INTERNAL_07c4c250_4_k_cu_f71bed13_84274cute1_E,@object
	.size		_ZN39_INTERNAL_07c4c250_4_k_cu_f71bed13_84274cute1_E,(_ZN39_INTERNAL_07c4c250_4_k_cu_f71bed13_84274cuda3std3__45__cpo6cbeginE - _ZN39_INTERNAL_07c4c250_4_k_cu_f71bed13_84274cute1_E)
_ZN39_INTERNAL_07c4c250_4_k_cu_f71bed13_84274cute1_E:
	.zero		1
	.type		_ZN39_INTERNAL_07c4c250_4_k_cu_f71bed13_84274cuda3std3__45__cpo6cbeginE,@object
	.size		_ZN39_INTERNAL_07c4c250_4_k_cu_f71bed13_84274cuda3std3__45__cpo6cbeginE,(_ZN39_INTERNAL_07c4c250_4_k_cu_f71bed13_84274cuda3std3__48in_placeE - _ZN39_INTERNAL_07c4c250_4_k_cu_f71bed13_84274cuda3std3__45__cpo6cbeginE)
_ZN39_INTERNAL_07c4c250_4_k_cu_f71bed13_84274cuda3std3__45__cpo6cbeginE:
	.zero		1
	.type		_ZN39_INTERNAL_07c4c250_4_k_cu_f71bed13_84274cuda3std3__48in_placeE,@object
	.size		_ZN39_INTERNAL_07c4c250_4_k_cu_f71bed13_84274cuda3std3__48in_placeE,(_ZN39_INTERNAL_07c4c250_4_k_cu_f71bed13_84274cuda3std6ranges3__45__cpo9iter_moveE - _ZN39_INTERNAL_07c4c250_4_k_cu_f71bed13_84274cuda3std3__48in_placeE)
_ZN39_INTERNAL_07c4c250_4_k_cu_f71bed13_84274cuda3std3__48in_placeE:
	.zero		1
	.type		_ZN39_INTERNAL_07c4c250_4_k_cu_f71bed13_84274cuda3std6ranges3__45__cpo9iter_moveE,@object
	.size		_ZN39_INTERNAL_07c4c250_4_k_cu_f71bed13_84274cuda3std6ranges3__45__cpo9iter_moveE,(_ZN39_INTERNAL_07c4c250_4_k_cu_f71bed13_84274cuda3std3__45__cpo5beginE - _ZN39_INTERNAL_07c4c250_4_k_cu_f71bed13_84274cuda3std6ranges3__45__cpo9iter_moveE)
_ZN39_INTERNAL_07c4c250_4_k_cu_f71bed13_84274cuda3std6ranges3__45__cpo9iter_moveE:
	.zero		1
	.type		_ZN39_INTERNAL_07c4c250_4_k_cu_f71bed13_84274cuda3std3__45__cpo5beginE,@object
	.size		_ZN39_INTERNAL_07c4c250_4_k_cu_f71bed13_84274cuda3std3__45__cpo5beginE,(_ZN39_INTERNAL_07c4c250_4_k_cu_f71bed13_84274cuda3std3__441_GLOBAL__N__07c4c250_4_k_cu_f71bed13_84276ignoreE - _ZN39_INTERNAL_07c4c250_4_k_cu_f71bed13_84274cuda3std3__45__cpo5beginE)
_ZN39_INTERNAL_07c4c250_4_k_cu_f71bed13_84274cuda3std3__45__cpo5beginE:
	.zero		1
	.type		_ZN39_INTERNAL_07c4c250_4_k_cu_f71bed13_84274cuda3std3__441_GLOBAL__N__07c4c250_4_k_cu_f71bed13_84276ignoreE,@object
	.size		_ZN39_INTERNAL_07c4c250_4_k_cu_f71bed13_84274cuda3std3__441_GLOBAL__N__07c4c250_4_k_cu_f71bed13_84276ignoreE,(_ZN39_INTERNAL_07c4c250_4_k_cu_f71bed13_84274cute7productE - _ZN39_INTERNAL_07c4c250_4_k_cu_f71bed13_84274cuda3std3__441_GLOBAL__N__07c4c250_4_k_cu_f71bed13_84276ignoreE)
_ZN39_INTERNAL_07c4c250_4_k_cu_f71bed13_84274cuda3std3__441_GLOBAL__N__07c4c250_4_k_cu_f71bed13_84276ignoreE:
	.zero		1
	.type		_ZN39_INTERNAL_07c4c250_4_k_cu_f71bed13_84274cute7productE,@object
	.size		_ZN39_INTERNAL_07c4c250_4_k_cu_f71bed13_84274cute7productE,(_ZN39_INTERNAL_07c4c250_4_k_cu_f71bed13_84274cuda3std3__45__cpo3endE - _ZN39_INTERNAL_07c4c250_4_k_cu_f71bed13_84274cute7productE)
_ZN39_INTERNAL_07c4c250_4_k_cu_f71bed13_84274cute7productE:
	.zero		1
	.type		_ZN39_INTERNAL_07c4c250_4_k_cu_f71bed13_84274cuda3std3__45__cpo3endE,@object
	.size		_ZN39_INTERNAL_07c4c250_4_k_cu_f71bed13_84274cuda3std3__45__cpo3endE,(_ZN39_INTERNAL_07c4c250_4_k_cu_f71bed13_84274cuda3std3__419piecewise_constructE - _ZN39_INTERNAL_07c4c250_4_k_cu_f71bed13_84274cuda3std3__45__cpo3endE)
_ZN39_INTERNAL_07c4c250_4_k_cu_f71bed13_84274cuda3std3__45__cpo3endE:
	.zero		1
	.type		_ZN39_INTERNAL_07c4c250_4_k_cu_f71bed13_84274cuda3std3__419piecewise_constructE,@object
	.size		_ZN39_INTERNAL_07c4c250_4_k_cu_f71bed13_84274cuda3std3__419piecewise_constructE,(_ZN39_INTERNAL_07c4c250_4_k_cu_f71bed13_84274cuda3std3__45__cpo4cendE - _ZN39_INTERNAL_07c4c250_4_k_cu_f71bed13_84274cuda3std3__419piecewise_constructE)
_ZN39_INTERNAL_07c4c250_4_k_cu_f71bed13_84274cuda3std3__419piecewise_constructE:
	.zero		1
	.type		_ZN39_INTERNAL_07c4c250_4_k_cu_f71bed13_84274cuda3std3__45__cpo4cendE,@object
	.size		_ZN39_INTERNAL_07c4c250_4_k_cu_f71bed13_84274cuda3std3__45__cpo4cendE,(_ZN39_INTERNAL_07c4c250_4_k_cu_f71bed13_84274cuda3std6ranges3__45__cpo4swapE - _ZN39_INTERNAL_07c4c250_4_k_cu_f71bed13_84274cuda3std3__45__cpo4cendE)
_ZN39_INTERNAL_07c4c250_4_k_cu_f71bed13_84274cuda3std3__45__cpo4cendE:
	.zero		1
	.type		_ZN39_INTERNAL_07c4c250_4_k_cu_f71bed13_84274cuda3std6ranges3__45__cpo4swapE,@object
	.size		_ZN39_INTERNAL_07c4c250_4_k_cu_f71bed13_84274cuda3std6ranges3__45__cpo4swapE,(.L_10 - _ZN39_INTERNAL_07c4c250_4_k_cu_f71bed13_84274cuda3std6ranges3__45__cpo4swapE)
_ZN39_INTERNAL_07c4c250_4_k_cu_f71bed13_84274cuda3std6ranges3__45__cpo4swapE:
	.zero		1
.L_10:


//--------------------- .nv.constant0._ZN7cutlass13device_kernelINS_4gemm6kernel13GemmUniversalIN4cute5tupleIJiiiiEEENS1_10collective13CollectiveMmaINS1_35MainloopSm100TmaUmmaWarpSpecializedILi4ELi2ELi4ENS5_IJNS4_1CILi2EEENSA_ILi1EEESC_EEEEENS5_IJNSA_ILi256EEENSA_ILi64EEESG_EEENS_10bfloat16_tENS5_IJlSC_lEEESI_SJ_NS4_8TiledMMAINS4_8MMA_AtomIJNS4_26SM100_MMA_F16BF16_2x1SM_SSISI_SI_fLi256ELi64ELNS4_4UMMA5MajorE0ELSO_0ELNSN_7ScaleInE0ELSP_0EEEEEENS4_6LayoutINS5_IJSC_SC_SC_EEENS5_IJNSA_ILi0EEESU_SU_EEEEENS5_IJNS4_10UnderscoreESX_SX_EEEEENS4_18SM100_TMA_2SM_LOADENS4_14ComposedLayoutINS4_7SwizzleILi3ELi4ELi3EEENS4_18smem_ptr_flag_bitsILi16EEENSS_INS5_IJNSA_ILi8EEESG_EEENS5_IJSG_SC_EEEEEEEvNS4_8identityES10_S1A_vS1B_EENS_8epilogue10collective18CollectiveEpilogueINS1D_23Sm100TmaWarpSpecializedILi3ELi2ELi32ELb1ELb0EEEJNS5_IJNSA_ILi128EEESG_SG_EEENS5_IJNSS_IS1I_SC_EENSS_INSA_ILi32EEESC_EEEEESI_SJ_SI_SJ_NS1D_6fusion15FusionCallbacksIS1H_NS1O_17LinearCombinationISI_fSI_fLNS_15FloatRoundStyleE2EEES1J_S1N_JEEENS4_5SM1004TMEM4LOAD26SM100_TMEM_LOAD_32dp32b32xENS4_13SM90_TMA_LOADENS11_INS12_ILi2ELi4ELi3EEES15_NSS_INS5_IJS16_S1L_EEENS5_IJS1L_SC_EEEEEEENS4_39AutoVectorizingCopyWithAssumedAlignmentILi128EEENS4_14SM90_TMA_STOREES23_S25_S25_EEEvvEEEEvNT_6ParamsE --------------------------
	.section	.nv.constant0._ZN7cutlass13device_kernelINS_4gemm6kernel13GemmUniversalIN4cute5tupleIJiiiiEEENS1_10collective13CollectiveMmaINS1_35MainloopSm100TmaUmmaWarpSpecializedILi4ELi2ELi4ENS5_IJNS4_1CILi2EEENSA_ILi1EEESC_EEEEENS5_IJNSA_ILi256EEENSA_ILi64EEESG_EEENS_10bfloat16_tENS5_IJlSC_lEEESI_SJ_NS4_8TiledMMAINS4_8MMA_AtomIJNS4_26SM100_MMA_F16BF16_2x1SM_SSISI_SI_fLi256ELi64ELNS4_4UMMA5MajorE0ELSO_0ELNSN_7ScaleInE0ELSP_0EEEEEENS4_6LayoutINS5_IJSC_SC_SC_EEENS5_IJNSA_ILi0EEESU_SU_EEEEENS5_IJNS4_10UnderscoreESX_SX_EEEEENS4_18SM100_TMA_2SM_LOADENS4_14ComposedLayoutINS4_7SwizzleILi3ELi4ELi3EEENS4_18smem_ptr_flag_bitsILi16EEENSS_INS5_IJNSA_ILi8EEESG_EEENS5_IJSG_SC_EEEEEEEvNS4_8identityES10_S1A_vS1B_EENS_8epilogue10collective18CollectiveEpilogueINS1D_23Sm100TmaWarpSpecializedILi3ELi2ELi32ELb1ELb0EEEJNS5_IJNSA_ILi128EEESG_SG_EEENS5_IJNSS_IS1I_SC_EENSS_INSA_ILi32EEESC_EEEEESI_SJ_SI_SJ_NS1D_6fusion15FusionCallbacksIS1H_NS1O_17LinearCombinationISI_fSI_fLNS_15FloatRoundStyleE2EEES1J_S1N_JEEENS4_5SM1004TMEM4LOAD26SM100_TMEM_LOAD_32dp32b32xENS4_13SM90_TMA_LOADENS11_INS12_ILi2ELi4ELi3EEES15_NSS_INS5_IJS16_S1L_EEENS5_IJS1L_SC_EEEEEEENS4_39AutoVectorizingCopyWithAssumedAlignmentILi128EEENS4_14SM90_TMA_STOREES23_S25_S25_EEEvvEEEEvNT_6ParamsE,"a",@progbits
	.sectionflags	@""
	.align	4
.nv.constant0._ZN7cutlass13device_kernelINS_4gemm6kernel13GemmUniversalIN4cute5tupleIJiiiiEEENS1_10collective13CollectiveMmaINS1_35MainloopSm100TmaUmmaWarpSpecializedILi4ELi2ELi4ENS5_IJNS4_1CILi2EEENSA_ILi1EEESC_EEEEENS5_IJNSA_ILi256EEENSA_ILi64EEESG_EEENS_10bfloat16_tENS5_IJlSC_lEEESI_SJ_NS4_8TiledMMAINS4_8MMA_AtomIJNS4_26SM100_MMA_F16BF16_2x1SM_SSISI_SI_fLi256ELi64ELNS4_4UMMA5MajorE0ELSO_0ELNSN_7ScaleInE0ELSP_0EEEEEENS4_6LayoutINS5_IJSC_SC_SC_EEENS5_IJNSA_ILi0EEESU_SU_EEEEENS5_IJNS4_10UnderscoreESX_SX_EEEEENS4_18SM100_TMA_2SM_LOADENS4_14ComposedLayoutINS4_7SwizzleILi3ELi4ELi3EEENS4_18smem_ptr_flag_bitsILi16EEENSS_INS5_IJNSA_ILi8EEESG_EEENS5_IJSG_SC_EEEEEEEvNS4_8identityES10_S1A_vS1B_EENS_8epilogue10collective18CollectiveEpilogueINS1D_23Sm100TmaWarpSpecializedILi3ELi2ELi32ELb1ELb0EEEJNS5_IJNSA_ILi128EEESG_SG_EEENS5_IJNSS_IS1I_SC_EENSS_INSA_ILi32EEESC_EEEEESI_SJ_SI_SJ_NS1D_6fusion15FusionCallbacksIS1H_NS1O_17LinearCombinationISI_fSI_fLNS_15FloatRoundStyleE2EEES1J_S1N_JEEENS4_5SM1004TMEM4LOAD26SM100_TMEM_LOAD_32dp32b32xENS4_13SM90_TMA_LOADENS11_INS12_ILi2ELi4ELi3EEES15_NSS_INS5_IJS16_S1L_EEENS5_IJS1L_SC_EEEEEEENS4_39AutoVectorizingCopyWithAssumedAlignmentILi128EEENS4_14SM90_TMA_STOREES23_S25_S25_EEEvvEEEEvNT_6ParamsE:
	.zero		2944


//--------------------- SYMBOLS --------------------------

	.type		.nv.reservedSmem.offset0,@object
	.size		.nv.reservedSmem.offset0,0x4
	.type		.nv.reservedSmem.cap,@object
	.size		.nv.reservedSmem.cap,0x4
	.type		__assertfail,@function
